//
// Generated by NVIDIA NVVM Compiler
//
// Compiler Build ID: CL-36424714
// Cuda compilation tools, release 13.0, V13.0.88
// Based on NVVM 20.0.0
//

.version 9.0
.target sm_100
.address_size 64

	// .globl	_Z15deviceGrayscalePKhiiPh
.const .align 4 .b8 dc_xSobelFilter[36];
.const .align 4 .b8 dc_ySobelFilter[36];
.extern .shared .align 16 .b8 s_inPixels[];
.extern .shared .align 16 .b8 s_removedIdx[];
.extern .shared .align 16 .b8 s_rowEnergy[];

.visible .entry _Z15deviceGrayscalePKhiiPh(
	.param .u64 .ptr .align 1 _Z15deviceGrayscalePKhiiPh_param_0,
	.param .u32 _Z15deviceGrayscalePKhiiPh_param_1,
	.param .u32 _Z15deviceGrayscalePKhiiPh_param_2,
	.param .u64 .ptr .align 1 _Z15deviceGrayscalePKhiiPh_param_3
)
{
	.reg .pred 	%p<4>;
	.reg .b16 	%rs<4>;
	.reg .b32 	%r<16>;
	.reg .b32 	%f<7>;
	.reg .b64 	%rd<9>;

	ld.param.u64 	%rd1, [_Z15deviceGrayscalePKhiiPh_param_0];
	ld.param.u32 	%r3, [_Z15deviceGrayscalePKhiiPh_param_1];
	ld.param.u32 	%r4, [_Z15deviceGrayscalePKhiiPh_param_2];
	ld.param.u64 	%rd2, [_Z15deviceGrayscalePKhiiPh_param_3];
	mov.u32 	%r6, %tid.x;
	mov.u32 	%r7, %ctaid.x;
	mov.u32 	%r8, %ntid.x;
	mad.lo.s32 	%r1, %r7, %r8, %r6;
	mov.u32 	%r9, %tid.y;
	mov.u32 	%r10, %ctaid.y;
	mov.u32 	%r11, %ntid.y;
	mad.lo.s32 	%r12, %r10, %r11, %r9;
	setp.ge.s32 	%p1, %r1, %r3;
	setp.ge.s32 	%p2, %r12, %r4;
	or.pred  	%p3, %p1, %p2;
	@%p3 bra 	$L__BB0_2;
	cvta.to.global.u64 	%rd3, %rd1;
	cvta.to.global.u64 	%rd4, %rd2;
	mad.lo.s32 	%r13, %r3, %r12, %r1;
	mul.lo.s32 	%r14, %r13, 3;
	cvt.s64.s32 	%rd5, %r14;
	add.s64 	%rd6, %rd3, %rd5;
	ld.global.u8 	%rs1, [%rd6];
	cvt.rn.f32.u16 	%f1, %rs1;
	ld.global.u8 	%rs2, [%rd6+1];
	cvt.rn.f32.u16 	%f2, %rs2;
	mul.f32 	%f3, %f2, 0f3F1645A2;
	fma.rn.f32 	%f4, %f1, 0f3E991687, %f3;
	ld.global.u8 	%rs3, [%rd6+2];
	cvt.rn.f32.u16 	%f5, %rs3;
	fma.rn.f32 	%f6, %f5, 0f3DE978D5, %f4;
	cvt.rzi.u32.f32 	%r15, %f6;
	cvt.s64.s32 	%rd7, %r13;
	add.s64 	%rd8, %rd4, %rd7;
	st.global.u8 	[%rd8], %r15;
$L__BB0_2:
	ret;

}
	// .globl	_Z16deviceCalcEnergyPKhiiPj
.visible .entry _Z16deviceCalcEnergyPKhiiPj(
	.param .u64 .ptr .align 1 _Z16deviceCalcEnergyPKhiiPj_param_0,
	.param .u32 _Z16deviceCalcEnergyPKhiiPj_param_1,
	.param .u32 _Z16deviceCalcEnergyPKhiiPj_param_2,
	.param .u64 .ptr .align 1 _Z16deviceCalcEnergyPKhiiPj_param_3
)
{
	.reg .pred 	%p<8>;
	.reg .b16 	%rs<2>;
	.reg .b32 	%r<98>;
	.reg .b64 	%rd<9>;

	ld.param.u64 	%rd2, [_Z16deviceCalcEnergyPKhiiPj_param_0];
	ld.param.u32 	%r21, [_Z16deviceCalcEnergyPKhiiPj_param_1];
	ld.param.u32 	%r23, [_Z16deviceCalcEnergyPKhiiPj_param_2];
	ld.param.u64 	%rd3, [_Z16deviceCalcEnergyPKhiiPj_param_3];
	mov.u32 	%r1, %tid.x;
	mov.u32 	%r2, %tid.y;
	mov.u32 	%r3, %ntid.x;
	mov.u32 	%r4, %ntid.y;
	mov.u32 	%r24, %ctaid.x;
	mov.u32 	%r25, %ctaid.y;
	mul.lo.s32 	%r5, %r25, %r4;
	mad.lo.s32 	%r6, %r24, %r3, %r1;
	add.s32 	%r26, %r5, %r2;
	setp.ge.s32 	%p1, %r6, %r21;
	setp.ge.s32 	%p2, %r26, %r23;
	or.pred  	%p3, %p1, %p2;
	@%p3 bra 	$L__BB1_8;
	add.s32 	%r8, %r3, 2;
	add.s32 	%r27, %r4, 2;
	setp.ge.u32 	%p4, %r2, %r27;
	@%p4 bra 	$L__BB1_7;
	sub.s32 	%r9, %r1, %r3;
	mov.u32 	%r28, s_inPixels;
	add.s32 	%r10, %r28, %r1;
	cvta.to.global.u64 	%rd1, %rd2;
	mov.u32 	%r94, %r2;
$L__BB1_3:
	setp.ge.u32 	%p5, %r1, %r8;
	@%p5 bra 	$L__BB1_6;
	add.s32 	%r29, %r94, %r5;
	max.s32 	%r30, %r29, 1;
	min.s32 	%r31, %r30, %r23;
	add.s32 	%r32, %r31, -1;
	mad.lo.s32 	%r12, %r32, %r21, -1;
	mad.lo.s32 	%r96, %r94, %r8, %r10;
	mov.u32 	%r95, %r6;
	mov.u32 	%r97, %r9;
$L__BB1_5:
	max.s32 	%r33, %r95, 1;
	min.s32 	%r34, %r33, %r21;
	add.s32 	%r35, %r12, %r34;
	cvt.s64.s32 	%rd4, %r35;
	add.s64 	%rd5, %rd1, %rd4;
	ld.global.u8 	%rs1, [%rd5];
	st.shared.u8 	[%r96], %rs1;
	add.s32 	%r97, %r97, %r3;
	add.s32 	%r96, %r96, %r3;
	add.s32 	%r95, %r95, %r3;
	setp.lt.u32 	%p6, %r97, 2;
	@%p6 bra 	$L__BB1_5;
$L__BB1_6:
	add.s32 	%r20, %r94, %r4;
	setp.lt.u32 	%p7, %r94, 2;
	mov.u32 	%r94, %r20;
	@%p7 bra 	$L__BB1_3;
$L__BB1_7:
	bar.sync 	0;
	mad.lo.s32 	%r36, %r2, %r8, %r1;
	mov.u32 	%r37, s_inPixels;
	add.s32 	%r38, %r37, %r36;
	ld.shared.u8 	%r39, [%r38];
	ld.const.u32 	%r40, [dc_xSobelFilter];
	mul.lo.s32 	%r41, %r40, %r39;
	ld.const.u32 	%r42, [dc_ySobelFilter];
	mul.lo.s32 	%r43, %r42, %r39;
	ld.shared.u8 	%r44, [%r38+1];
	ld.const.u32 	%r45, [dc_xSobelFilter+4];
	mad.lo.s32 	%r46, %r45, %r44, %r41;
	ld.const.u32 	%r47, [dc_ySobelFilter+4];
	mad.lo.s32 	%r48, %r47, %r44, %r43;
	add.s32 	%r49, %r38, 2;
	ld.shared.u8 	%r50, [%r38+2];
	ld.const.u32 	%r51, [dc_xSobelFilter+8];
	mad.lo.s32 	%r52, %r51, %r50, %r46;
	ld.const.u32 	%r53, [dc_ySobelFilter+8];
	mad.lo.s32 	%r54, %r53, %r50, %r48;
	add.s32 	%r55, %r49, %r3;
	ld.shared.u8 	%r56, [%r55];
	ld.const.u32 	%r57, [dc_xSobelFilter+12];
	mad.lo.s32 	%r58, %r57, %r56, %r52;
	ld.const.u32 	%r59, [dc_ySobelFilter+12];
	mad.lo.s32 	%r60, %r59, %r56, %r54;
	ld.shared.u8 	%r61, [%r55+1];
	ld.const.u32 	%r62, [dc_xSobelFilter+16];
	mad.lo.s32 	%r63, %r62, %r61, %r58;
	ld.const.u32 	%r64, [dc_ySobelFilter+16];
	mad.lo.s32 	%r65, %r64, %r61, %r60;
	add.s32 	%r66, %r55, 2;
	ld.shared.u8 	%r67, [%r55+2];
	ld.const.u32 	%r68, [dc_xSobelFilter+20];
	mad.lo.s32 	%r69, %r68, %r67, %r63;
	ld.const.u32 	%r70, [dc_ySobelFilter+20];
	mad.lo.s32 	%r71, %r70, %r67, %r65;
	add.s32 	%r72, %r66, %r3;
	ld.shared.u8 	%r73, [%r72];
	ld.const.u32 	%r74, [dc_xSobelFilter+24];
	mad.lo.s32 	%r75, %r74, %r73, %r69;
	ld.const.u32 	%r76, [dc_ySobelFilter+24];
	mad.lo.s32 	%r77, %r76, %r73, %r71;
	ld.shared.u8 	%r78, [%r72+1];
	ld.const.u32 	%r79, [dc_xSobelFilter+28];
	mad.lo.s32 	%r80, %r79, %r78, %r75;
	ld.const.u32 	%r81, [dc_ySobelFilter+28];
	mad.lo.s32 	%r82, %r81, %r78, %r77;
	ld.shared.u8 	%r83, [%r72+2];
	ld.const.u32 	%r84, [dc_xSobelFilter+32];
	mad.lo.s32 	%r85, %r84, %r83, %r80;
	ld.const.u32 	%r86, [dc_ySobelFilter+32];
	mad.lo.s32 	%r87, %r86, %r83, %r82;
	min.s32 	%r88, %r85, 255;
	max.s32 	%r89, %r88, 0;
	min.s32 	%r90, %r87, 255;
	max.s32 	%r91, %r90, 0;
	add.s32 	%r92, %r91, %r89;
	mad.lo.s32 	%r93, %r21, %r26, %r6;
	cvta.to.global.u64 	%rd6, %rd3;
	mul.wide.s32 	%rd7, %r93, 4;
	add.s64 	%rd8, %rd6, %rd7;
	st.global.u32 	[%rd8], %r92;
$L__BB1_8:
	ret;

}
	// .globl	_Z16deviceRemoveSeamPKjPKhiiiPh
.visible .entry _Z16deviceRemoveSeamPKjPKhiiiPh(
	.param .u64 .ptr .align 1 _Z16deviceRemoveSeamPKjPKhiiiPh_param_0,
	.param .u64 .ptr .align 1 _Z16deviceRemoveSeamPKjPKhiiiPh_param_1,
	.param .u32 _Z16deviceRemoveSeamPKjPKhiiiPh_param_2,
	.param .u32 _Z16deviceRemoveSeamPKjPKhiiiPh_param_3,
	.param .u32 _Z16deviceRemoveSeamPKjPKhiiiPh_param_4,
	.param .u64 .ptr .align 1 _Z16deviceRemoveSeamPKjPKhiiiPh_param_5
)
{
	.reg .pred 	%p<15>;
	.reg .b16 	%rs<30>;
	.reg .b32 	%r<65>;
	.reg .b64 	%rd<27>;

	ld.param.u64 	%rd5, [_Z16deviceRemoveSeamPKjPKhiiiPh_param_0];
	ld.param.u64 	%rd6, [_Z16deviceRemoveSeamPKjPKhiiiPh_param_1];
	ld.param.u32 	%r33, [_Z16deviceRemoveSeamPKjPKhiiiPh_param_2];
	ld.param.u32 	%r34, [_Z16deviceRemoveSeamPKjPKhiiiPh_param_3];
	ld.param.u32 	%r35, [_Z16deviceRemoveSeamPKjPKhiiiPh_param_4];
	ld.param.u64 	%rd7, [_Z16deviceRemoveSeamPKjPKhiiiPh_param_5];
	cvta.to.global.u64 	%rd1, %rd7;
	cvta.to.global.u64 	%rd2, %rd6;
	mov.u32 	%r1, %tid.x;
	mov.u32 	%r37, %ctaid.x;
	mov.u32 	%r38, %ntid.x;
	mad.lo.s32 	%r2, %r37, %r38, %r1;
	mov.u32 	%r3, %tid.y;
	mov.u32 	%r39, %ctaid.y;
	mov.u32 	%r40, %ntid.y;
	mad.lo.s32 	%r41, %r39, %r40, %r3;
	setp.ge.s32 	%p1, %r2, %r34;
	setp.ge.s32 	%p2, %r41, %r35;
	or.pred  	%p3, %p1, %p2;
	@%p3 bra 	$L__BB2_16;
	setp.ne.s32 	%p4, %r1, 0;
	shl.b32 	%r42, %r3, 2;
	mov.u32 	%r43, s_removedIdx;
	add.s32 	%r5, %r43, %r42;
	@%p4 bra 	$L__BB2_3;
	cvta.to.global.u64 	%rd8, %rd5;
	mul.wide.u32 	%rd9, %r41, 4;
	add.s64 	%rd10, %rd8, %rd9;
	ld.global.u32 	%r44, [%rd10];
	st.shared.u32 	[%r5], %r44;
$L__BB2_3:
	bar.sync 	0;
	ld.shared.u32 	%r45, [%r5];
	setp.ge.u32 	%p5, %r2, %r45;
	selp.u32 	%r46, 1, 0, %p5;
	add.s32 	%r47, %r34, -1;
	mad.lo.s32 	%r48, %r47, %r41, %r2;
	mul.lo.s32 	%r6, %r48, %r33;
	add.s32 	%r49, %r48, %r41;
	add.s32 	%r50, %r49, %r46;
	mul.lo.s32 	%r7, %r50, %r33;
	setp.lt.s32 	%p6, %r33, 1;
	@%p6 bra 	$L__BB2_16;
	and.b32  	%r8, %r33, 15;
	setp.lt.u32 	%p7, %r33, 16;
	mov.b32 	%r60, 0;
	@%p7 bra 	$L__BB2_7;
	and.b32  	%r60, %r33, 2147483632;
	neg.s32 	%r58, %r60;
	add.s64 	%rd3, %rd2, 7;
	add.s64 	%rd4, %rd1, 7;
	mov.u32 	%r56, %r6;
	mov.u32 	%r57, %r7;
$L__BB2_6:
	.pragma "nounroll";
	cvt.s64.s32 	%rd11, %r57;
	add.s64 	%rd12, %rd3, %rd11;
	cvt.s64.s32 	%rd13, %r56;
	add.s64 	%rd14, %rd4, %rd13;
	ld.global.u8 	%rs1, [%rd12+-7];
	st.global.u8 	[%rd14+-7], %rs1;
	ld.global.u8 	%rs2, [%rd12+-6];
	st.global.u8 	[%rd14+-6], %rs2;
	ld.global.u8 	%rs3, [%rd12+-5];
	st.global.u8 	[%rd14+-5], %rs3;
	ld.global.u8 	%rs4, [%rd12+-4];
	st.global.u8 	[%rd14+-4], %rs4;
	ld.global.u8 	%rs5, [%rd12+-3];
	st.global.u8 	[%rd14+-3], %rs5;
	ld.global.u8 	%rs6, [%rd12+-2];
	st.global.u8 	[%rd14+-2], %rs6;
	ld.global.u8 	%rs7, [%rd12+-1];
	st.global.u8 	[%rd14+-1], %rs7;
	ld.global.u8 	%rs8, [%rd12];
	st.global.u8 	[%rd14], %rs8;
	ld.global.u8 	%rs9, [%rd12+1];
	st.global.u8 	[%rd14+1], %rs9;
	ld.global.u8 	%rs10, [%rd12+2];
	st.global.u8 	[%rd14+2], %rs10;
	ld.global.u8 	%rs11, [%rd12+3];
	st.global.u8 	[%rd14+3], %rs11;
	ld.global.u8 	%rs12, [%rd12+4];
	st.global.u8 	[%rd14+4], %rs12;
	ld.global.u8 	%rs13, [%rd12+5];
	st.global.u8 	[%rd14+5], %rs13;
	ld.global.u8 	%rs14, [%rd12+6];
	st.global.u8 	[%rd14+6], %rs14;
	ld.global.u8 	%rs15, [%rd12+7];
	st.global.u8 	[%rd14+7], %rs15;
	ld.global.u8 	%rs16, [%rd12+8];
	st.global.u8 	[%rd14+8], %rs16;
	add.s32 	%r58, %r58, 16;
	add.s32 	%r57, %r57, 16;
	add.s32 	%r56, %r56, 16;
	setp.ne.s32 	%p8, %r58, 0;
	@%p8 bra 	$L__BB2_6;
$L__BB2_7:
	setp.eq.s32 	%p9, %r8, 0;
	@%p9 bra 	$L__BB2_16;
	and.b32  	%r18, %r33, 7;
	setp.lt.u32 	%p10, %r8, 8;
	@%p10 bra 	$L__BB2_10;
	add.s32 	%r52, %r60, %r7;
	cvt.s64.s32 	%rd15, %r52;
	add.s64 	%rd16, %rd2, %rd15;
	ld.global.u8 	%rs17, [%rd16];
	add.s32 	%r53, %r60, %r6;
	cvt.s64.s32 	%rd17, %r53;
	add.s64 	%rd18, %rd1, %rd17;
	st.global.u8 	[%rd18], %rs17;
	ld.global.u8 	%rs18, [%rd16+1];
	st.global.u8 	[%rd18+1], %rs18;
	ld.global.u8 	%rs19, [%rd16+2];
	st.global.u8 	[%rd18+2], %rs19;
	ld.global.u8 	%rs20, [%rd16+3];
	st.global.u8 	[%rd18+3], %rs20;
	ld.global.u8 	%rs21, [%rd16+4];
	st.global.u8 	[%rd18+4], %rs21;
	ld.global.u8 	%rs22, [%rd16+5];
	st.global.u8 	[%rd18+5], %rs22;
	ld.global.u8 	%rs23, [%rd16+6];
	st.global.u8 	[%rd18+6], %rs23;
	ld.global.u8 	%rs24, [%rd16+7];
	st.global.u8 	[%rd18+7], %rs24;
	add.s32 	%r60, %r60, 8;
$L__BB2_10:
	setp.eq.s32 	%p11, %r18, 0;
	@%p11 bra 	$L__BB2_16;
	and.b32  	%r21, %r33, 3;
	setp.lt.u32 	%p12, %r18, 4;
	@%p12 bra 	$L__BB2_13;
	add.s32 	%r54, %r60, %r7;
	cvt.s64.s32 	%rd19, %r54;
	add.s64 	%rd20, %rd2, %rd19;
	ld.global.u8 	%rs25, [%rd20];
	add.s32 	%r55, %r60, %r6;
	cvt.s64.s32 	%rd21, %r55;
	add.s64 	%rd22, %rd1, %rd21;
	st.global.u8 	[%rd22], %rs25;
	ld.global.u8 	%rs26, [%rd20+1];
	st.global.u8 	[%rd22+1], %rs26;
	ld.global.u8 	%rs27, [%rd20+2];
	st.global.u8 	[%rd22+2], %rs27;
	ld.global.u8 	%rs28, [%rd20+3];
	st.global.u8 	[%rd22+3], %rs28;
	add.s32 	%r60, %r60, 4;
$L__BB2_13:
	setp.eq.s32 	%p13, %r21, 0;
	@%p13 bra 	$L__BB2_16;
	add.s32 	%r64, %r60, %r6;
	add.s32 	%r63, %r60, %r7;
	neg.s32 	%r62, %r21;
$L__BB2_15:
	.pragma "nounroll";
	cvt.s64.s32 	%rd23, %r64;
	add.s64 	%rd24, %rd1, %rd23;
	cvt.s64.s32 	%rd25, %r63;
	add.s64 	%rd26, %rd2, %rd25;
	ld.global.u8 	%rs29, [%rd26];
	st.global.u8 	[%rd24], %rs29;
	add.s32 	%r64, %r64, 1;
	add.s32 	%r63, %r63, 1;
	add.s32 	%r62, %r62, 1;
	setp.ne.s32 	%p14, %r62, 0;
	@%p14 bra 	$L__BB2_15;
$L__BB2_16:
	ret;

}
	// .globl	_Z19deviceFindEnergyMapPKjiiPj
.visible .entry _Z19deviceFindEnergyMapPKjiiPj(
	.param .u64 .ptr .align 1 _Z19deviceFindEnergyMapPKjiiPj_param_0,
	.param .u32 _Z19deviceFindEnergyMapPKjiiPj_param_1,
	.param .u32 _Z19deviceFindEnergyMapPKjiiPj_param_2,
	.param .u64 .ptr .align 1 _Z19deviceFindEnergyMapPKjiiPj_param_3
)
{
	.reg .pred 	%p<20>;
	.reg .b32 	%r<119>;
	.reg .b64 	%rd<23>;

	ld.param.u64 	%rd3, [_Z19deviceFindEnergyMapPKjiiPj_param_0];
	ld.param.u32 	%r56, [_Z19deviceFindEnergyMapPKjiiPj_param_1];
	ld.param.u32 	%r102, [_Z19deviceFindEnergyMapPKjiiPj_param_2];
	ld.param.u64 	%rd4, [_Z19deviceFindEnergyMapPKjiiPj_param_3];
	cvta.to.global.u64 	%rd1, %rd4;
	cvta.to.global.u64 	%rd2, %rd3;
	mov.u32 	%r1, %tid.x;
	mov.u32 	%r58, %ctaid.x;
	mov.u32 	%r2, %ntid.x;
	mad.lo.s32 	%r3, %r58, %r2, %r1;
	setp.ge.s32 	%p2, %r3, %r56;
	@%p2 bra 	$L__BB3_29;
	add.s32 	%r59, %r102, -1;
	mad.lo.s32 	%r60, %r59, %r56, %r3;
	mul.wide.s32 	%rd5, %r60, 4;
	add.s64 	%rd6, %rd2, %rd5;
	ld.global.u32 	%r61, [%rd6];
	shl.b32 	%r62, %r1, 2;
	mov.u32 	%r63, s_rowEnergy;
	add.s32 	%r4, %r63, %r62;
	st.shared.u32 	[%r4], %r61;
	add.s64 	%rd7, %rd1, %rd5;
	st.global.u32 	[%rd7], %r61;
	bar.sync 	0;
	setp.lt.s32 	%p3, %r102, 2;
	@%p3 bra 	$L__BB3_29;
	add.s32 	%r5, %r102, -2;
	add.s32 	%r64, %r56, -1;
	setp.lt.s32 	%p4, %r1, %r64;
	add.s32 	%r66, %r2, -1;
	setp.lt.u32 	%p5, %r1, %r66;
	and.pred  	%p1, %p4, %p5;
	and.b32  	%r67, %r102, 3;
	setp.eq.s32 	%p6, %r67, 1;
	mov.u32 	%r110, %r5;
	@%p6 bra 	$L__BB3_10;
	mad.lo.s32 	%r101, %r56, %r5, %r3;
	and.b32  	%r69, %r59, 3;
	neg.s32 	%r100, %r69;
	not.pred 	%p8, %p1;
$L__BB3_4:
	.pragma "nounroll";
	setp.eq.s32 	%p7, %r1, 0;
	mov.b32 	%r103, 2147483647;
	@%p7 bra 	$L__BB3_6;
	ld.shared.u32 	%r103, [%r4+-4];
$L__BB3_6:
	ld.shared.u32 	%r13, [%r4];
	mov.b32 	%r104, 2147483647;
	@%p8 bra 	$L__BB3_8;
	ld.shared.u32 	%r104, [%r4+4];
$L__BB3_8:
	min.s32 	%r72, %r103, %r104;
	min.s32 	%r73, %r13, %r72;
	mul.wide.s32 	%rd8, %r101, 4;
	add.s64 	%rd9, %rd2, %rd8;
	ld.global.u32 	%r74, [%rd9];
	add.s32 	%r75, %r73, %r74;
	bar.sync 	0;
	st.shared.u32 	[%r4], %r75;
	add.s64 	%rd10, %rd1, %rd8;
	st.global.u32 	[%rd10], %r75;
	add.s32 	%r102, %r102, -1;
	sub.s32 	%r101, %r101, %r56;
	add.s32 	%r100, %r100, 1;
	setp.ne.s32 	%p9, %r100, 0;
	@%p9 bra 	$L__BB3_4;
	add.s32 	%r110, %r102, -2;
$L__BB3_10:
	setp.lt.u32 	%p10, %r5, 3;
	@%p10 bra 	$L__BB3_29;
	add.s32 	%r76, %r110, -1;
	mad.lo.s32 	%r109, %r56, %r76, %r3;
	shl.b32 	%r22, %r56, 2;
	add.s32 	%r77, %r110, -2;
	mad.lo.s32 	%r108, %r56, %r77, %r3;
	add.s32 	%r78, %r110, -3;
	mad.lo.s32 	%r107, %r56, %r78, %r3;
	mad.lo.s32 	%r106, %r110, %r56, %r3;
	not.pred 	%p12, %p1;
$L__BB3_12:
	setp.eq.s32 	%p11, %r1, 0;
	mov.b32 	%r111, 2147483647;
	@%p11 bra 	$L__BB3_14;
	ld.shared.u32 	%r111, [%r4+-4];
$L__BB3_14:
	ld.shared.u32 	%r33, [%r4];
	mov.b32 	%r112, 2147483647;
	@%p12 bra 	$L__BB3_16;
	ld.shared.u32 	%r112, [%r4+4];
$L__BB3_16:
	setp.eq.s32 	%p13, %r1, 0;
	min.s32 	%r82, %r111, %r112;
	min.s32 	%r83, %r33, %r82;
	mul.wide.s32 	%rd11, %r106, 4;
	add.s64 	%rd12, %rd2, %rd11;
	ld.global.u32 	%r84, [%rd12];
	add.s32 	%r36, %r83, %r84;
	bar.sync 	0;
	st.shared.u32 	[%r4], %r36;
	add.s64 	%rd13, %rd1, %rd11;
	st.global.u32 	[%rd13], %r36;
	mov.b32 	%r113, 2147483647;
	@%p13 bra 	$L__BB3_18;
	ld.shared.u32 	%r113, [%r4+-4];
$L__BB3_18:
	mov.b32 	%r114, 2147483647;
	@%p12 bra 	$L__BB3_20;
	ld.shared.u32 	%r114, [%r4+4];
$L__BB3_20:
	setp.eq.s32 	%p15, %r1, 0;
	min.s32 	%r87, %r113, %r114;
	min.s32 	%r88, %r36, %r87;
	mul.wide.s32 	%rd14, %r109, 4;
	add.s64 	%rd15, %rd2, %rd14;
	ld.global.u32 	%r89, [%rd15];
	add.s32 	%r41, %r88, %r89;
	bar.sync 	0;
	st.shared.u32 	[%r4], %r41;
	add.s64 	%rd16, %rd1, %rd14;
	st.global.u32 	[%rd16], %r41;
	mov.b32 	%r115, 2147483647;
	@%p15 bra 	$L__BB3_22;
	ld.shared.u32 	%r115, [%r4+-4];
$L__BB3_22:
	mov.b32 	%r116, 2147483647;
	@%p12 bra 	$L__BB3_24;
	ld.shared.u32 	%r116, [%r4+4];
$L__BB3_24:
	setp.eq.s32 	%p17, %r1, 0;
	min.s32 	%r92, %r115, %r116;
	min.s32 	%r93, %r41, %r92;
	mul.wide.s32 	%rd17, %r108, 4;
	add.s64 	%rd18, %rd2, %rd17;
	ld.global.u32 	%r94, [%rd18];
	add.s32 	%r46, %r93, %r94;
	bar.sync 	0;
	st.shared.u32 	[%r4], %r46;
	add.s64 	%rd19, %rd1, %rd17;
	st.global.u32 	[%rd19], %r46;
	mov.b32 	%r117, 2147483647;
	@%p17 bra 	$L__BB3_26;
	ld.shared.u32 	%r117, [%r4+-4];
$L__BB3_26:
	mov.b32 	%r118, 2147483647;
	@%p12 bra 	$L__BB3_28;
	ld.shared.u32 	%r118, [%r4+4];
$L__BB3_28:
	min.s32 	%r96, %r117, %r118;
	min.s32 	%r97, %r46, %r96;
	mul.wide.s32 	%rd20, %r107, 4;
	add.s64 	%rd21, %rd2, %rd20;
	ld.global.u32 	%r98, [%rd21];
	add.s32 	%r99, %r97, %r98;
	bar.sync 	0;
	st.shared.u32 	[%r4], %r99;
	add.s64 	%rd22, %rd1, %rd20;
	st.global.u32 	[%rd22], %r99;
	add.s32 	%r51, %r110, -4;
	sub.s32 	%r109, %r109, %r22;
	sub.s32 	%r108, %r108, %r22;
	sub.s32 	%r107, %r107, %r22;
	sub.s32 	%r106, %r106, %r22;
	setp.gt.s32 	%p19, %r110, 3;
	mov.u32 	%r110, %r51;
	@%p19 bra 	$L__BB3_12;
$L__BB3_29:
	ret;

}


// ===== COMPILED SASS (sm_100) =====

	.target	sm_100

	.elftype	@"ET_EXEC"


//--------------------- .note.nv.tkinfo           --------------------------
	.section	.note.nv.tkinfo,"",@"SHT_NOTE"
	.sectionflags	@"SHF_NOTE_NV_TKINFO"
	.tkinfo
        /*0018*/ 	.word	0x00000002
        /*0030*/ 	.string	""
        /*0030*/ 	.string	"ptxas"
        /*0030*/ 	.string	"Cuda compilation tools, release 13.0, V13.0.88"
        /*0030*/ 	.string	"Build cuda_13.0.r13.0/compiler.36424714_0"
        /*0030*/ 	.string	"-arch sm_100 -m 64 "



//--------------------- .note.nv.cuinfo           --------------------------
	.section	.note.nv.cuinfo,"",@"SHT_NOTE"
	.sectionflags	@"SHF_NOTE_NV_CUINFO"
        /*0018*/ 	.short	0x0002
        /*001a*/ 	.short	0x0064
        /*001c*/ 	.short	0x0082
	.zero		2


//--------------------- .nv.info                  --------------------------
	.section	.nv.info,"",@"SHT_CUDA_INFO"
	.align	4


	//----- nvinfo : EIATTR_REGCOUNT
	.align		4
        /*0000*/ 	.byte	0x04, 0x2f
        /*0002*/ 	.short	(.L_3 - .L_2)
	.align		4
.L_2:
        /*0004*/ 	.word	index@(_Z15deviceGrayscalePKhiiPh)
        /*0008*/ 	.word	0x0000000a


	//----- nvinfo : EIATTR_FRAME_SIZE
	.align		4
.L_3:
        /*000c*/ 	.byte	0x04, 0x11
        /*000e*/ 	.short	(.L_5 - .L_4)
	.align		4
.L_4:
        /*0010*/ 	.word	index@(_Z15deviceGrayscalePKhiiPh)
        /*0014*/ 	.word	0x00000000


	//----- nvinfo : EIATTR_REGCOUNT
	.align		4
.L_5:
        /*0018*/ 	.byte	0x04, 0x2f
        /*001a*/ 	.short	(.L_7 - .L_6)
	.align		4
.L_6:
        /*001c*/ 	.word	index@(_Z16deviceCalcEnergyPKhiiPj)
        /*0020*/ 	.word	0x00000013


	//----- nvinfo : EIATTR_FRAME_SIZE
	.align		4
.L_7:
        /*0024*/ 	.byte	0x04, 0x11
        /*0026*/ 	.short	(.L_9 - .L_8)
	.align		4
.L_8:
        /*0028*/ 	.word	index@(_Z16deviceCalcEnergyPKhiiPj)
        /*002c*/ 	.word	0x00000000


	//----- nvinfo : EIATTR_REGCOUNT
	.align		4
.L_9:
        /*0030*/ 	.byte	0x04, 0x2f
        /*0032*/ 	.short	(.L_11 - .L_10)
	.align		4
.L_10:
        /*0034*/ 	.word	index@(_Z16deviceRemoveSeamPKjPKhiiiPh)
        /*0038*/ 	.word	0x0000001a


	//----- nvinfo : EIATTR_FRAME_SIZE
	.align		4
.L_11:
        /*003c*/ 	.byte	0x04, 0x11
        /*003e*/ 	.short	(.L_13 - .L_12)
	.align		4
.L_12:
        /*0040*/ 	.word	index@(_Z16deviceRemoveSeamPKjPKhiiiPh)
        /*0044*/ 	.word	0x00000000


	//----- nvinfo : EIATTR_REGCOUNT
	.align		4
.L_13:
        /*0048*/ 	.byte	0x04, 0x2f
        /*004a*/ 	.short	(.L_15 - .L_14)
	.align		4
.L_14:
        /*004c*/ 	.word	index@(_Z19deviceFindEnergyMapPKjiiPj)
        /*0050*/ 	.word	0x0000001e


	//----- nvinfo : EIATTR_FRAME_SIZE
	.align		4
.L_15:
        /*0054*/ 	.byte	0x04, 0x11
        /*0056*/ 	.short	(.L_17 - .L_16)
	.align		4
.L_16:
        /*0058*/ 	.word	index@(_Z19deviceFindEnergyMapPKjiiPj)
        /*005c*/ 	.word	0x00000000


	//----- nvinfo : EIATTR_MIN_STACK_SIZE
	.align		4
.L_17:
        /*0060*/ 	.byte	0x04, 0x12
        /*0062*/ 	.short	(.L_19 - .L_18)
	.align		4
.L_18:
        /*0064*/ 	.word	index@(_Z19deviceFindEnergyMapPKjiiPj)
        /*0068*/ 	.word	0x00000000


	//----- nvinfo : EIATTR_MIN_STACK_SIZE
	.align		4
.L_19:
        /*006c*/ 	.byte	0x04, 0x12
        /*006e*/ 	.short	(.L_21 - .L_20)
	.align		4
.L_20:
        /*0070*/ 	.word	index@(_Z16deviceRemoveSeamPKjPKhiiiPh)
        /*0074*/ 	.word	0x00000000


	//----- nvinfo : EIATTR_MIN_STACK_SIZE
	.align		4
.L_21:
        /*0078*/ 	.byte	0x04, 0x12
        /*007a*/ 	.short	(.L_23 - .L_22)
	.align		4
.L_22:
        /*007c*/ 	.word	index@(_Z16deviceCalcEnergyPKhiiPj)
        /*0080*/ 	.word	0x00000000


	//----- nvinfo : EIATTR_MIN_STACK_SIZE
	.align		4
.L_23:
        /*0084*/ 	.byte	0x04, 0x12
        /*0086*/ 	.short	(.L_25 - .L_24)
	.align		4
.L_24:
        /*0088*/ 	.word	index@(_Z15deviceGrayscalePKhiiPh)
        /*008c*/ 	.word	0x00000000
.L_25:


//--------------------- .nv.compat                --------------------------
	.section	.nv.compat,"",@"SHT_CUDA_COMPAT_INFO"
	.align	4
        /*0000*/ 	.byte	0x02, 0x09, 0x00, 0x00, 0x02, 0x02, 0x01, 0x00, 0x02, 0x05, 0x05, 0x00, 0x03, 0x07, 0x01, 0x01
        /*0010*/ 	.byte	0x02, 0x03, 0x00, 0x00, 0x02, 0x06, 0x01, 0x00, 0x04, 0x0b, 0x08, 0x00, 0x09, 0x00, 0x00, 0x00
        /*0020*/ 	.byte	0x00, 0x00, 0x00, 0x00


//--------------------- .nv.info._Z19deviceFindEnergyMapPKjiiPj --------------------------
	.section	.nv.info._Z19deviceFindEnergyMapPKjiiPj,"",@"SHT_CUDA_INFO"
	.sectionflags	@""
	.align	4


	//----- nvinfo : EIATTR_CUDA_API_VERSION
	.align		4
        /*0000*/ 	.byte	0x04, 0x37
        /*0002*/ 	.short	(.L_27 - .L_26)
.L_26:
        /*0004*/ 	.word	0x00000082


	//----- nvinfo : EIATTR_KPARAM_INFO
	.align		4
.L_27:
        /*0008*/ 	.byte	0x04, 0x17
        /*000a*/ 	.short	(.L_29 - .L_28)
.L_28:
        /*000c*/ 	.word	0x00000000
        /*0010*/ 	.short	0x0003
        /*0012*/ 	.short	0x0010
        /*0014*/ 	.byte	0x00, 0xf5, 0x21, 0x00


	//----- nvinfo : EIATTR_KPARAM_INFO
	.align		4
.L_29:
        /*0018*/ 	.byte	0x04, 0x17
        /*001a*/ 	.short	(.L_31 - .L_30)
.L_30:
        /*001c*/ 	.word	0x00000000
        /*0020*/ 	.short	0x0002
        /*0022*/ 	.short	0x000c
        /*0024*/ 	.byte	0x00, 0xf0, 0x11, 0x00


	//----- nvinfo : EIATTR_KPARAM_INFO
	.align		4
.L_31:
        /*0028*/ 	.byte	0x04, 0x17
        /*002a*/ 	.short	(.L_33 - .L_32)
.L_32:
        /*002c*/ 	.word	0x00000000
        /*0030*/ 	.short	0x0001
        /*0032*/ 	.short	0x0008
        /*0034*/ 	.byte	0x00, 0xf0, 0x11, 0x00


	//----- nvinfo : EIATTR_KPARAM_INFO
	.align		4
.L_33:
        /*0038*/ 	.byte	0x04, 0x17
        /*003a*/ 	.short	(.L_35 - .L_34)
.L_34:
        /*003c*/ 	.word	0x00000000
        /*0040*/ 	.short	0x0000
        /*0042*/ 	.short	0x0000
        /*0044*/ 	.byte	0x00, 0xf5, 0x21, 0x00


	//----- nvinfo : EIATTR_SPARSE_MMA_MASK
	.align		4
.L_35:
        /*0048*/ 	.byte	0x03, 0x50
        /*004a*/ 	.short	0x0000


	//----- nvinfo : EIATTR_MAXREG_COUNT
	.align		4
        /*004c*/ 	.byte	0x03, 0x1b
        /*004e*/ 	.short	0x00ff


	//----- nvinfo : EIATTR_NUM_BARRIERS
	.align		4
        /*0050*/ 	.byte	0x02, 0x4c
        /*0052*/ 	.byte	0x01
	.zero		1


	//----- nvinfo : EIATTR_MERCURY_ISA_VERSION
	.align		4
        /*0054*/ 	.byte	0x03, 0x5f
        /*0056*/ 	.short	0x0101


	//----- nvinfo : EIATTR_VRC_CTA_INIT_COUNT
	.align		4
        /*0058*/ 	.byte	0x02, 0x4a
	.zero		1
	.zero		1


	//----- nvinfo : EIATTR_EXIT_INSTR_OFFSETS
	.align		4
        /*005c*/ 	.byte	0x04, 0x1c
        /*005e*/ 	.short	(.L_37 - .L_36)


	//   ....[0]....
.L_36:
        /*0060*/ 	.word	0x00000080


	//   ....[1]....
        /*0064*/ 	.word	0x000001a0


	//   ....[2]....
        /*0068*/ 	.word	0x00000410


	//   ....[3]....
        /*006c*/ 	.word	0x00000870


	//----- nvinfo : EIATTR_CBANK_PARAM_SIZE
	.align		4
.L_37:
        /*0070*/ 	.byte	0x03, 0x19
        /*0072*/ 	.short	0x0018


	//----- nvinfo : EIATTR_PARAM_CBANK
	.align		4
        /*0074*/ 	.byte	0x04, 0x0a
        /*0076*/ 	.short	(.L_39 - .L_38)
	.align		4
.L_38:
        /*0078*/ 	.word	index@(.nv.constant0._Z19deviceFindEnergyMapPKjiiPj)
        /*007c*/ 	.short	0x0380
        /*007e*/ 	.short	0x0018


	//----- nvinfo : EIATTR_SW_WAR
	.align		4
.L_39:
        /*0080*/ 	.byte	0x04, 0x36
        /*0082*/ 	.short	(.L_41 - .L_40)
.L_40:
        /*0084*/ 	.word	0x00000008
.L_41:


//--------------------- .nv.info._Z16deviceRemoveSeamPKjPKhiiiPh --------------------------
	.section	.nv.info._Z16deviceRemoveSeamPKjPKhiiiPh,"",@"SHT_CUDA_INFO"
	.sectionflags	@""
	.align	4


	//----- nvinfo : EIATTR_CUDA_API_VERSION
	.align		4
        /*0000*/ 	.byte	0x04, 0x37
        /*0002*/ 	.short	(.L_43 - .L_42)
.L_42:
        /*0004*/ 	.word	0x00000082


	//----- nvinfo : EIATTR_KPARAM_INFO
	.align		4
.L_43:
        /*0008*/ 	.byte	0x04, 0x17
        /*000a*/ 	.short	(.L_45 - .L_44)
.L_44:
        /*000c*/ 	.word	0x00000000
        /*0010*/ 	.short	0x0005
        /*0012*/ 	.short	0x0020
        /*0014*/ 	.byte	0x00, 0xf5, 0x21, 0x00


	//----- nvinfo : EIATTR_KPARAM_INFO
	.align		4
.L_45:
        /*0018*/ 	.byte	0x04, 0x17
        /*001a*/ 	.short	(.L_47 - .L_46)
.L_46:
        /*001c*/ 	.word	0x00000000
        /*0020*/ 	.short	0x0004
        /*0022*/ 	.short	0x0018
        /*0024*/ 	.byte	0x00, 0xf0, 0x11, 0x00


	//----- nvinfo : EIATTR_KPARAM_INFO
	.align		4
.L_47:
        /*0028*/ 	.byte	0x04, 0x17
        /*002a*/ 	.short	(.L_49 - .L_48)
.L_48:
        /*002c*/ 	.word	0x00000000
        /*0030*/ 	.short	0x0003
        /*0032*/ 	.short	0x0014
        /*0034*/ 	.byte	0x00, 0xf0, 0x11, 0x00


	//----- nvinfo : EIATTR_KPARAM_INFO
	.align		4
.L_49:
        /*0038*/ 	.byte	0x04, 0x17
        /*003a*/ 	.short	(.L_51 - .L_50)
.L_50:
        /*003c*/ 	.word	0x00000000
        /*0040*/ 	.short	0x0002
        /*0042*/ 	.short	0x0010
        /*0044*/ 	.byte	0x00, 0xf0, 0x11, 0x00


	//----- nvinfo : EIATTR_KPARAM_INFO
	.align		4
.L_51:
        /*0048*/ 	.byte	0x04, 0x17
        /*004a*/ 	.short	(.L_53 - .L_52)
.L_52:
        /*004c*/ 	.word	0x00000000
        /*0050*/ 	.short	0x0001
        /*0052*/ 	.short	0x0008
        /*0054*/ 	.byte	0x00, 0xf5, 0x21, 0x00


	//----- nvinfo : EIATTR_KPARAM_INFO
	.align		4
.L_53:
        /*0058*/ 	.byte	0x04, 0x17
        /*005a*/ 	.short	(.L_55 - .L_54)
.L_54:
        /*005c*/ 	.word	0x00000000
        /*0060*/ 	.short	0x0000
        /*0062*/ 	.short	0x0000
        /*0064*/ 	.byte	0x00, 0xf5, 0x21, 0x00


	//----- nvinfo : EIATTR_SPARSE_MMA_MASK
	.align		4
.L_55:
        /*0068*/ 	.byte	0x03, 0x50
        /*006a*/ 	.short	0x0000


	//----- nvinfo : EIATTR_MAXREG_COUNT
	.align		4
        /*006c*/ 	.byte	0x03, 0x1b
        /*006e*/ 	.short	0x00ff


	//----- nvinfo : EIATTR_NUM_BARRIERS
	.align		4
        /*0070*/ 	.byte	0x02, 0x4c
        /*0072*/ 	.byte	0x01
	.zero		1


	//----- nvinfo : EIATTR_MERCURY_ISA_VERSION
	.align		4
        /*0074*/ 	.byte	0x03, 0x5f
        /*0076*/ 	.short	0x0101


	//----- nvinfo : EIATTR_VRC_CTA_INIT_COUNT
	.align		4
        /*0078*/ 	.byte	0x02, 0x4a
	.zero		1
	.zero		1


	//----- nvinfo : EIATTR_EXIT_INSTR_OFFSETS
	.align		4
        /*007c*/ 	.byte	0x04, 0x1c
        /*007e*/ 	.short	(.L_57 - .L_56)


	//   ....[0]....
.L_56:
        /*0080*/ 	.word	0x000000d0


	//   ....[1]....
        /*0084*/ 	.word	0x00000200


	//   ....[2]....
        /*0088*/ 	.word	0x000005b0


	//   ....[3]....
        /*008c*/ 	.word	0x00000790


	//   ....[4]....
        /*0090*/ 	.word	0x000008f0


	//   ....[5]....
        /*0094*/ 	.word	0x00000a00


	//----- nvinfo : EIATTR_CBANK_PARAM_SIZE
	.align		4
.L_57:
        /*0098*/ 	.byte	0x03, 0x19
        /*009a*/ 	.short	0x0028


	//----- nvinfo : EIATTR_PARAM_CBANK
	.align		4
        /*009c*/ 	.byte	0x04, 0x0a
        /*009e*/ 	.short	(.L_59 - .L_58)
	.align		4
.L_58:
        /*00a0*/ 	.word	index@(.nv.constant0._Z16deviceRemoveSeamPKjPKhiiiPh)
        /*00a4*/ 	.short	0x0380
        /*00a6*/ 	.short	0x0028


	//----- nvinfo : EIATTR_SW_WAR
	.align		4
.L_59:
        /*00a8*/ 	.byte	0x04, 0x36
        /*00aa*/ 	.short	(.L_61 - .L_60)
.L_60:
        /*00ac*/ 	.word	0x00000008
.L_61:


//--------------------- .nv.info._Z16deviceCalcEnergyPKhiiPj --------------------------
	.section	.nv.info._Z16deviceCalcEnergyPKhiiPj,"",@"SHT_CUDA_INFO"
	.sectionflags	@""
	.align	4


	//----- nvinfo : EIATTR_CUDA_API_VERSION
	.align		4
        /*0000*/ 	.byte	0x04, 0x37
        /*0002*/ 	.short	(.L_63 - .L_62)
.L_62:
        /*0004*/ 	.word	0x00000082


	//----- nvinfo : EIATTR_KPARAM_INFO
	.align		4
.L_63:
        /*0008*/ 	.byte	0x04, 0x17
        /*000a*/ 	.short	(.L_65 - .L_64)
.L_64:
        /*000c*/ 	.word	0x00000000
        /*0010*/ 	.short	0x0003
        /*0012*/ 	.short	0x0010
        /*0014*/ 	.byte	0x00, 0xf5, 0x21, 0x00


	//----- nvinfo : EIATTR_KPARAM_INFO
	.align		4
.L_65:
        /*0018*/ 	.byte	0x04, 0x17
        /*001a*/ 	.short	(.L_67 - .L_66)
.L_66:
        /*001c*/ 	.word	0x00000000
        /*0020*/ 	.short	0x0002
        /*0022*/ 	.short	0x000c
        /*0024*/ 	.byte	0x00, 0xf0, 0x11, 0x00


	//----- nvinfo : EIATTR_KPARAM_INFO
	.align		4
.L_67:
        /*0028*/ 	.byte	0x04, 0x17
        /*002a*/ 	.short	(.L_69 - .L_68)
.L_68:
        /*002c*/ 	.word	0x00000000
        /*0030*/ 	.short	0x0001
        /*0032*/ 	.short	0x0008
        /*0034*/ 	.byte	0x00, 0xf0, 0x11, 0x00


	//----- nvinfo : EIATTR_KPARAM_INFO
	.align		4
.L_69:
        /*0038*/ 	.byte	0x04, 0x17
        /*003a*/ 	.short	(.L_71 - .L_70)
.L_70:
        /*003c*/ 	.word	0x00000000
        /*0040*/ 	.short	0x0000
        /*0042*/ 	.short	0x0000
        /*0044*/ 	.byte	0x00, 0xf5, 0x21, 0x00


	//----- nvinfo : EIATTR_SPARSE_MMA_MASK
	.align		4
.L_71:
        /*0048*/ 	.byte	0x03, 0x50
        /*004a*/ 	.short	0x0000


	//----- nvinfo : EIATTR_MAXREG_COUNT
	.align		4
        /*004c*/ 	.byte	0x03, 0x1b
        /*004e*/ 	.short	0x00ff


	//----- nvinfo : EIATTR_NUM_BARRIERS
	.align		4
        /*0050*/ 	.byte	0x02, 0x4c
        /*0052*/ 	.byte	0x01
	.zero		1


	//----- nvinfo : EIATTR_MERCURY_ISA_VERSION
	.align		4
        /*0054*/ 	.byte	0x03, 0x5f
        /*0056*/ 	.short	0x0101


	//----- nvinfo : EIATTR_VRC_CTA_INIT_COUNT
	.align		4
        /*0058*/ 	.byte	0x02, 0x4a
	.zero		1
	.zero		1


	//----- nvinfo : EIATTR_EXIT_INSTR_OFFSETS
	.align		4
        /*005c*/ 	.byte	0x04, 0x1c
        /*005e*/ 	.short	(.L_73 - .L_72)


	//   ....[0]....
.L_72:
        /*0060*/ 	.word	0x000000d0


	//   ....[1]....
        /*0064*/ 	.word	0x00000670


	//----- nvinfo : EIATTR_CRS_STACK_SIZE
	.align		4
.L_73:
        /*0068*/ 	.byte	0x04, 0x1e
        /*006a*/ 	.short	(.L_75 - .L_74)
.L_74:
        /*006c*/ 	.word	0x00000000


	//----- nvinfo : EIATTR_CBANK_PARAM_SIZE
	.align		4
.L_75:
        /*0070*/ 	.byte	0x03, 0x19
        /*0072*/ 	.short	0x0018


	//----- nvinfo : EIATTR_PARAM_CBANK
	.align		4
        /*0074*/ 	.byte	0x04, 0x0a
        /*0076*/ 	.short	(.L_77 - .L_76)
	.align		4
.L_76:
        /*0078*/ 	.word	index@(.nv.constant0._Z16deviceCalcEnergyPKhiiPj)
        /*007c*/ 	.short	0x0380
        /*007e*/ 	.short	0x0018


	//----- nvinfo : EIATTR_SW_WAR
	.align		4
.L_77:
        /*0080*/ 	.byte	0x04, 0x36
        /*0082*/ 	.short	(.L_79 - .L_78)
.L_78:
        /*0084*/ 	.word	0x00000008
.L_79:


//--------------------- .nv.info._Z15deviceGrayscalePKhiiPh --------------------------
	.section	.nv.info._Z15deviceGrayscalePKhiiPh,"",@"SHT_CUDA_INFO"
	.sectionflags	@""
	.align	4


	//----- nvinfo : EIATTR_CUDA_API_VERSION
	.align		4
        /*0000*/ 	.byte	0x04, 0x37
        /*0002*/ 	.short	(.L_81 - .L_80)
.L_80:
        /*0004*/ 	.word	0x00000082


	//----- nvinfo : EIATTR_KPARAM_INFO
	.align		4
.L_81:
        /*0008*/ 	.byte	0x04, 0x17
        /*000a*/ 	.short	(.L_83 - .L_82)
.L_82:
        /*000c*/ 	.word	0x00000000
        /*0010*/ 	.short	0x0003
        /*0012*/ 	.short	0x0010
        /*0014*/ 	.byte	0x00, 0xf5, 0x21, 0x00


	//----- nvinfo : EIATTR_KPARAM_INFO
	.align		4
.L_83:
        /*0018*/ 	.byte	0x04, 0x17
        /*001a*/ 	.short	(.L_85 - .L_84)
.L_84:
        /*001c*/ 	.word	0x00000000
        /*0020*/ 	.short	0x0002
        /*0022*/ 	.short	0x000c
        /*0024*/ 	.byte	0x00, 0xf0, 0x11, 0x00


	//----- nvinfo : EIATTR_KPARAM_INFO
	.align		4
.L_85:
        /*0028*/ 	.byte	0x04, 0x17
        /*002a*/ 	.short	(.L_87 - .L_86)
.L_86:
        /*002c*/ 	.word	0x00000000
        /*0030*/ 	.short	0x0001
        /*0032*/ 	.short	0x0008
        /*0034*/ 	.byte	0x00, 0xf0, 0x11, 0x00


	//----- nvinfo : EIATTR_KPARAM_INFO
	.align		4
.L_87:
        /*0038*/ 	.byte	0x04, 0x17
        /*003a*/ 	.short	(.L_89 - .L_88)
.L_88:
        /*003c*/ 	.word	0x00000000
        /*0040*/ 	.short	0x0000
        /*0042*/ 	.short	0x0000
        /*0044*/ 	.byte	0x00, 0xf5, 0x21, 0x00


	//----- nvinfo : EIATTR_SPARSE_MMA_MASK
	.align		4
.L_89:
        /*0048*/ 	.byte	0x03, 0x50
        /*004a*/ 	.short	0x0000


	//----- nvinfo : EIATTR_MAXREG_COUNT
	.align		4
        /*004c*/ 	.byte	0x03, 0x1b
        /*004e*/ 	.short	0x00ff


	//----- nvinfo : EIATTR_MERCURY_ISA_VERSION
	.align		4
        /*0050*/ 	.byte	0x03, 0x5f
        /*0052*/ 	.short	0x0101


	//----- nvinfo : EIATTR_VRC_CTA_INIT_COUNT
	.align		4
        /*0054*/ 	.byte	0x02, 0x4a
	.zero		1
	.zero		1


	//----- nvinfo : EIATTR_EXIT_INSTR_OFFSETS
	.align		4
        /*0058*/ 	.byte	0x04, 0x1c
        /*005a*/ 	.short	(.L_91 - .L_90)


	//   ....[0]....
.L_90:
        /*005c*/ 	.word	0x000000c0


	//   ....[1]....
        /*0060*/ 	.word	0x00000210


	//----- nvinfo : EIATTR_CBANK_PARAM_SIZE
	.align		4
.L_91:
        /*0064*/ 	.byte	0x03, 0x19
        /*0066*/ 	.short	0x0018


	//----- nvinfo : EIATTR_PARAM_CBANK
	.align		4
        /*0068*/ 	.byte	0x04, 0x0a
        /*006a*/ 	.short	(.L_93 - .L_92)
	.align		4
.L_92:
        /*006c*/ 	.word	index@(.nv.constant0._Z15deviceGrayscalePKhiiPh)
        /*0070*/ 	.short	0x0380
        /*0072*/ 	.short	0x0018


	//----- nvinfo : EIATTR_SW_WAR
	.align		4
.L_93:
        /*0074*/ 	.byte	0x04, 0x36
        /*0076*/ 	.short	(.L_95 - .L_94)
.L_94:
        /*0078*/ 	.word	0x00000008
.L_95:


//--------------------- .nv.callgraph             --------------------------
	.section	.nv.callgraph,"",@"SHT_CUDA_CALLGRAPH"
	.align	4
	.sectionentsize	8
	.align		4
        /*0000*/ 	.word	0x00000000
	.align		4
        /*0004*/ 	.word	0xffffffff
	.align		4
        /*0008*/ 	.word	0x00000000
	.align		4
        /*000c*/ 	.word	0xfffffffe
	.align		4
        /*0010*/ 	.word	0x00000000
	.align		4
        /*0014*/ 	.word	0xfffffffd
	.align		4
        /*0018*/ 	.word	0x00000000
	.align		4
        /*001c*/ 	.word	0xfffffffc


//--------------------- .nv.constant3             --------------------------
	.section	.nv.constant3,"a",@progbits
	.align	4
.nv.constant3:
	.type		dc_xSobelFilter,@object
	.size		dc_xSobelFilter,(dc_ySobelFilter - dc_xSobelFilter)
dc_xSobelFilter:
	.zero		36
	.type		dc_ySobelFilter,@object
	.size		dc_ySobelFilter,(.L_1 - dc_ySobelFilter)
dc_ySobelFilter:
	.zero		36
.L_1:


//--------------------- .text._Z19deviceFindEnergyMapPKjiiPj --------------------------
	.section	.text._Z19deviceFindEnergyMapPKjiiPj,"ax",@progbits
	.align	128
        .global         _Z19deviceFindEnergyMapPKjiiPj
        .type           _Z19deviceFindEnergyMapPKjiiPj,@function
        .size           _Z19deviceFindEnergyMapPKjiiPj,(.L_x_18 - _Z19deviceFindEnergyMapPKjiiPj)
        .other          _Z19deviceFindEnergyMapPKjiiPj,@"STO_CUDA_ENTRY STV_DEFAULT"
_Z19deviceFindEnergyMapPKjiiPj:
.text._Z19deviceFindEnergyMapPKjiiPj:
[----:B------:R-:W-:Y:S01]  /*0000*/  LDC R1, c[0x0][0x37c] ;  /* 0x0000df00ff017b82 */ /* 0x000fe20000000800 */
[----:B------:R-:W0:Y:S07]  /*0010*/  S2R R0, SR_TID.X ;  /* 0x0000000000007919 */ /* 0x000e2e0000002100 */
[----:B------:R-:W0:Y:S01]  /*0020*/  S2UR UR4, SR_CTAID.X ;  /* 0x00000000000479c3 */ /* 0x000e220000002500 */
[----:B------:R-:W1:Y:S01]  /*0030*/  LDCU UR6, c[0x0][0x388] ;  /* 0x00007100ff0677ac */ /* 0x000e620008000800 */
[----:B------:R-:W2:Y:S06]  /*0040*/  LDCU UR7, c[0x0][0x38c] ;  /* 0x00007180ff0777ac */ /* 0x000eac0008000800 */
[----:B------:R-:W0:Y:S02]  /*0050*/  LDC R11, c[0x0][0x360] ;  /* 0x0000d800ff0b7b82 */ /* 0x000e240000000800 */
[----:B0-----:R-:W-:-:S05]  /*0060*/  IMAD R3, R11, UR4, R0 ;  /* 0x000000040b037c24 */ /* 0x001fca000f8e0200 */
[----:B-1----:R-:W-:-:S13]  /*0070*/  ISETP.GE.AND P0, PT, R3, UR6, PT ;  /* 0x0000000603007c0c */ /* 0x002fda000bf06270 */
[----:B--2---:R-:W-:Y:S05]  /*0080*/  @P0 EXIT ;  /* 0x000000000000094d */ /* 0x004fea0003800000 */
[----:B------:R-:W0:Y:S01]  /*0090*/  LDC R12, c[0x0][0x38c] ;  /* 0x0000e300ff0c7b82 */ /* 0x000e220000000800 */
[----:B------:R-:W1:Y:S07]  /*00a0*/  LDCU.64 UR8, c[0x0][0x358] ;  /* 0x00006b00ff0877ac */ /* 0x000e6e0008000a00 */
[----:B------:R-:W2:Y:S08]  /*00b0*/  LDC.64 R4, c[0x0][0x380] ;  /* 0x0000e000ff047b82 */ /* 0x000eb00000000a00 */
[----:B------:R-:W3:Y:S01]  /*00c0*/  S2UR UR5, SR_CgaCtaId ;  /* 0x00000000000579c3 */ /* 0x000ee20000008800 */
[----:B0-----:R-:W-:-:S07]  /*00d0*/  VIADD R10, R12, 0xffffffff ;  /* 0xffffffff0c0a7836 */ /* 0x001fce0000000000 */
[----:B------:R-:W0:Y:S01]  /*00e0*/  LDC.64 R6, c[0x0][0x390] ;  /* 0x0000e400ff067b82 */ /* 0x000e220000000a00 */
[----:B------:R-:W-:-:S04]  /*00f0*/  IMAD R9, R10, UR6, R3 ;  /* 0x000000060a097c24 */ /* 0x000fc8000f8e0203 */
[----:B--2---:R-:W-:-:S06]  /*0100*/  IMAD.WIDE R4, R9, 0x4, R4 ;  /* 0x0000000409047825 */ /* 0x004fcc00078e0204 */
[----:B-1----:R-:W2:Y:S01]  /*0110*/  LDG.E R5, desc[UR8][R4.64] ;  /* 0x0000000804057981 */ /* 0x002ea2000c1e1900 */
[----:B------:R-:W-:Y:S01]  /*0120*/  UMOV UR4, 0x400 ;  /* 0x0000040000047882 */ /* 0x000fe20000000000 */
[----:B------:R-:W-:Y:S01]  /*0130*/  ISETP.GE.AND P0, PT, R12, 0x2, PT ;  /* 0x000000020c00780c */ /* 0x000fe20003f06270 */
[----:B---3--:R-:W-:-:S06]  /*0140*/  ULEA UR4, UR5, UR4, 0x18 ;  /* 0x0000000405047291 */ /* 0x008fcc000f8ec0ff */
[----:B------:R-:W-:Y:S01]  /*0150*/  LEA R2, R0, UR4, 0x2 ;  /* 0x0000000400027c11 */ /* 0x000fe2000f8e10ff */
[----:B0-----:R-:W-:-:S04]  /*0160*/  IMAD.WIDE R6, R9, 0x4, R6 ;  /* 0x0000000409067825 */ /* 0x001fc800078e0206 */
[----:B--2---:R0:W-:Y:S04]  /*0170*/  STS [R2], R5 ;  /* 0x0000000502007388 */ /* 0x0041e80000000800 */
[----:B------:R0:W-:Y:S01]  /*0180*/  STG.E desc[UR8][R6.64], R5 ;  /* 0x0000000506007986 */ /* 0x0001e2000c101908 */
[----:B------:R-:W-:Y:S06]  /*0190*/  BAR.SYNC.DEFER_BLOCKING 0x0 ;  /* 0x0000000000007b1d */ /* 0x000fec0000010000 */
[----:B------:R-:W-:Y:S05]  /*01a0*/  @!P0 EXIT ;  /* 0x000000000000894d */ /* 0x000fea0003800000 */
[C---:B------:R-:W-:Y:S01]  /*01b0*/  LOP3.LUT R4, R12.reuse, 0x3, RZ, 0xc0, !PT ;  /* 0x000000030c047812 */ /* 0x040fe200078ec0ff */
[----:B0-----:R-:W-:Y:S01]  /*01c0*/  VIADD R5, R11, 0xffffffff ;  /* 0xffffffff0b057836 */ /* 0x001fe20000000000 */
[----:B------:R-:W-:Y:S01]  /*01d0*/  UIADD3 UR4, UPT, UPT, UR6, -0x1, URZ ;  /* 0xffffffff06047890 */ /* 0x000fe2000fffe0ff */
[----:B------:R-:W-:Y:S02]  /*01e0*/  IADD3 R12, PT, PT, R12, -0x2, RZ ;  /* 0xfffffffe0c0c7810 */ /* 0x000fe40007ffe0ff */
[----:B------:R-:W-:Y:S02]  /*01f0*/  ISETP.NE.AND P1, PT, R4, 0x1, PT ;  /* 0x000000010400780c */ /* 0x000fe40003f25270 */
[----:B------:R-:W-:Y:S01]  /*0200*/  ISETP.GE.U32.AND P0, PT, R0, R5, PT ;  /* 0x000000050000720c */ /* 0x000fe20003f06070 */
[----:B------:R-:W-:-:S03]  /*0210*/  IMAD.MOV.U32 R8, RZ, RZ, R12 ;  /* 0x000000ffff087224 */ /* 0x000fc600078e000c */
[----:B------:R-:W-:-:S07]  /*0220*/  ISETP.LT.AND P0, PT, R0, UR4, !P0 ;  /* 0x0000000400007c0c */ /* 0x000fce000c701270 */
[----:B------:R-:W-:Y:S06]  /*0230*/  @!P1 BRA `(.L_x_0) ;  /* 0x0000000000709947 */ /* 0x000fec0003800000 */
[----:B------:R-:W0:Y:S01]  /*0240*/  LDC.64 R4, c[0x0][0x380] ;  /* 0x0000e000ff047b82 */ /* 0x000e220000000a00 */
[----:B------:R-:W-:Y:S01]  /*0250*/  LOP3.LUT R10, R10, 0x3, RZ, 0xc0, !PT ;  /* 0x000000030a0a7812 */ /* 0x000fe200078ec0ff */
[----:B------:R-:W-:Y:S01]  /*0260*/  IMAD R13, R12, UR6, R3 ;  /* 0x000000060c0d7c24 */ /* 0x000fe2000f8e0203 */
[----:B------:R-:W-:Y:S01]  /*0270*/  ISETP.NE.AND P1, PT, R0, RZ, PT ;  /* 0x000000ff0000720c */ /* 0x000fe20003f25270 */
[----:B------:R-:W1:Y:S01]  /*0280*/  LDCU UR4, c[0x0][0x388] ;  /* 0x00007100ff0477ac */ /* 0x000e620008000800 */
[----:B------:R-:W-:-:S03]  /*0290*/  IADD3 R14, PT, PT, -R10, RZ, RZ ;  /* 0x000000ff0a0e7210 */ /* 0x000fc60007ffe1ff */
[----:B------:R-:W2:Y:S08]  /*02a0*/  LDC.64 R6, c[0x0][0x390] ;  /* 0x0000e400ff067b82 */ /* 0x000eb00000000a00 */
.L_x_1:
[----:B0-----:R-:W-:Y:S01]  /*02b0*/  IMAD.WIDE R8, R13, 0x4, R4 ;  /* 0x000000040d087825 */ /* 0x001fe200078e0204 */
[----:B---3--:R-:W-:Y:S01]  /*02c0*/  MOV R15, 0x7fffffff ;  /* 0x7fffffff000f7802 */ /* 0x008fe20000000f00 */
[----:B------:R-:W-:Y:S04]  /*02d0*/  LDS R11, [R2] ;  /* 0x00000000020b7984 */ /* 0x000fe80000000800 */
[----:B------:R-:W3:Y:S01]  /*02e0*/  LDG.E R8, desc[UR8][R8.64] ;  /* 0x0000000808087981 */ /* 0x000ee2000c1e1900 */
[----:B------:R-:W-:Y:S01]  /*02f0*/  IMAD.MOV.U32 R10, RZ, RZ, 0x7fffffff ;  /* 0x7fffffffff0a7424 */ /* 0x000fe200078e00ff */
[----:B------:R-:W-:Y:S01]  /*0300*/  IADD3 R14, PT, PT, R14, 0x1, RZ ;  /* 0x000000010e0e7810 */ /* 0x000fe20007ffe0ff */
[----:B------:R-:W-:Y:S01]  /*0310*/  UIADD3 UR7, UPT, UPT, UR7, -0x1, URZ ;  /* 0xffffffff07077890 */ /* 0x000fe2000fffe0ff */
[----:B------:R-:W-:Y:S01]  /*0320*/  @P0 LDS R15, [R2+0x4] ;  /* 0x00000400020f0984 */ /* 0x000fe20000000800 */
[----:B-1----:R-:W-:Y:S01]  /*0330*/  UMOV UR6, UR4 ;  /* 0x0000000400067c82 */ /* 0x002fe20008000000 */
[----:B------:R-:W-:-:S02]  /*0340*/  ISETP.NE.AND P2, PT, R14, RZ, PT ;  /* 0x000000ff0e00720c */ /* 0x000fc40003f45270 */
[----:B------:R-:W0:Y:S02]  /*0350*/  @P1 LDS R10, [R2+-0x4] ;  /* 0xfffffc00020a1984 */ /* 0x000e240000000800 */
[----:B0-----:R-:W-:Y:S01]  /*0360*/  VIMNMX3 R15, R10, R15, R11, PT ;  /* 0x0000000f0a0f720f */ /* 0x001fe2000380010b */
[----:B--2---:R-:W-:-:S04]  /*0370*/  IMAD.WIDE R10, R13, 0x4, R6 ;  /* 0x000000040d0a7825 */ /* 0x004fc800078e0206 */
[----:B------:R-:W-:Y:S01]  /*0380*/  VIADD R13, R13, -UR6 ;  /* 0x800000060d0d7c36 */ /* 0x000fe20008000000 */
[----:B------:R-:W-:Y:S01]  /*0390*/  BAR.SYNC.DEFER_BLOCKING 0x0 ;  /* 0x0000000000007b1d */ /* 0x000fe20000010000 */
[----:B---3--:R-:W-:-:S05]  /*03a0*/  IMAD.IADD R15, R15, 0x1, R8 ;  /* 0x000000010f0f7824 */ /* 0x008fca00078e0208 */
[----:B------:R3:W-:Y:S04]  /*03b0*/  STS [R2], R15 ;  /* 0x0000000f02007388 */ /* 0x0007e80000000800 */
[----:B------:R3:W-:Y:S01]  /*03c0*/  STG.E desc[UR8][R10.64], R15 ;  /* 0x0000000f0a007986 */ /* 0x0007e2000c101908 */
[----:B------:R-:W-:Y:S05]  /*03d0*/  @P2 BRA `(.L_x_1) ;  /* 0xfffffffc00b42947 */ /* 0x000fea000383ffff */
[----:B------:R-:W-:-:S06]  /*03e0*/  UIADD3 UR4, UPT, UPT, UR7, -0x2, URZ ;  /* 0xfffffffe07047890 */ /* 0x000fcc000fffe0ff */
[----:B------:R-:W-:-:S07]  /*03f0*/  MOV R8, UR4 ;  /* 0x0000000400087c02 */ /* 0x000fce0008000f00 */
.L_x_0:
[----:B------:R-:W-:-:S13]  /*0400*/  ISETP.GE.U32.AND P1, PT, R12, 0x3, PT ;  /* 0x000000030c00780c */ /* 0x000fda0003f26070 */
[----:B------:R-:W-:Y:S05]  /*0410*/  @!P1 EXIT ;  /* 0x000000000000994d */ /* 0x000fea0003800000 */
[----:B------:R-:W0:Y:S01]  /*0420*/  LDC.64 R4, c[0x0][0x380] ;  /* 0x0000e000ff047b82 */ /* 0x000e220000000a00 */
[C---:B------:R-:W-:Y:S01]  /*0430*/  IADD3 R12, PT, PT, R8.reuse, -0x2, RZ ;  /* 0xfffffffe080c7810 */ /* 0x040fe20007ffe0ff */
[----:B---3--:R-:W-:Y:S01]  /*0440*/  VIADD R10, R8, 0xffffffff ;  /* 0xffffffff080a7836 */ /* 0x008fe20000000000 */
[----:B------:R-:W-:Y:S01]  /*0450*/  ISETP.NE.AND P2, PT, R0, RZ, PT ;  /* 0x000000ff0000720c */ /* 0x000fe20003f45270 */
[----:B------:R-:W-:Y:S01]  /*0460*/  VIADD R14, R8, 0xfffffffd ;  /* 0xfffffffd080e7836 */ /* 0x000fe20000000000 */
[----:B------:R-:W1:Y:S01]  /*0470*/  LDCU UR4, c[0x0][0x388] ;  /* 0x00007100ff0477ac */ /* 0x000e620008000800 */
[--C-:B------:R-:W-:Y:S02]  /*0480*/  IMAD R9, R10, UR6, R3.reuse ;  /* 0x000000060a097c24 */ /* 0x100fe4000f8e0203 */
[----:B------:R-:W2:Y:S01]  /*0490*/  LDC.64 R6, c[0x0][0x390] ;  /* 0x0000e400ff067b82 */ /* 0x000ea20000000a00 */
[--C-:B------:R-:W-:Y:S02]  /*04a0*/  IMAD R11, R12, UR6, R3.reuse ;  /* 0x000000060c0b7c24 */ /* 0x100fe4000f8e0203 */
[----:B------:R-:W-:-:S02]  /*04b0*/  IMAD R13, R14, UR6, R3 ;  /* 0x000000060e0d7c24 */ /* 0x000fc4000f8e0203 */
[----:B------:R-:W-:-:S07]  /*04c0*/  IMAD R3, R8, UR6, R3 ;  /* 0x0000000608037c24 */ /* 0x000fce000f8e0203 */
.L_x_2:
[--C-:B0--3--:R-:W-:Y:S01]  /*04d0*/  IMAD.WIDE R14, R3, 0x4, R4.reuse ;  /* 0x00000004030e7825 */ /* 0x109fe200078e0204 */
[----:B------:R-:W-:Y:S01]  /*04e0*/  MOV R10, 0x7fffffff ;  /* 0x7fffffff000a7802 */ /* 0x000fe20000000f00 */
[----:B------:R-:W-:Y:S04]  /*04f0*/  LDS R17, [R2] ;  /* 0x0000000002117984 */ /* 0x000fe80000000800 */
[----:B------:R-:W3:Y:S01]  /*0500*/  LDG.E R15, desc[UR8][R14.64] ;  /* 0x000000080e0f7981 */ /* 0x000ee2000c1e1900 */
[----:B------:R-:W-:Y:S02]  /*0510*/  IMAD.MOV.U32 R12, RZ, RZ, 0x7fffffff ;  /* 0x7fffffffff0c7424 */ /* 0x000fe400078e00ff */
[----:B------:R-:W-:Y:S01]  /*0520*/  IMAD.WIDE R18, R9, 0x4, R4 ;  /* 0x0000000409127825 */ /* 0x000fe200078e0204 */
[----:B------:R-:W-:Y:S04]  /*0530*/  @P2 LDS R10, [R2+-0x4] ;  /* 0xfffffc00020a2984 */ /* 0x000fe80000000800 */
[----:B------:R-:W0:Y:S02]  /*0540*/  @P0 LDS R12, [R2+0x4] ;  /* 0x00000400020c0984 */ /* 0x000e240000000800 */
[----:B0-----:R-:W-:Y:S01]  /*0550*/  VIMNMX3 R10, R10, R12, R17, PT ;  /* 0x0000000c0a0a720f */ /* 0x001fe20003800111 */
[----:B--2---:R-:W-:Y:S01]  /*0560*/  IMAD.WIDE R16, R3, 0x4, R6 ;  /* 0x0000000403107825 */ /* 0x004fe200078e0206 */
[----:B------:R-:W-:Y:S01]  /*0570*/  BAR.SYNC.DEFER_BLOCKING 0x0 ;  /* 0x0000000000007b1d */ /* 0x000fe20000010000 */
[----:B------:R-:W-:-:S02]  /*0580*/  ISETP.NE.AND P2, PT, R0, RZ, PT ;  /* 0x000000ff0000720c */ /* 0x000fc40003f45270 */
[----:B---3--:R-:W-:-:S05]  /*0590*/  IADD3 R23, PT, PT, R10, R15, RZ ;  /* 0x0000000f0a177210 */ /* 0x008fca0007ffe0ff */
[----:B------:R-:W-:Y:S04]  /*05a0*/  STG.E desc[UR8][R16.64], R23 ;  /* 0x0000001710007986 */ /* 0x000fe8000c101908 */
[----:B------:R-:W2:Y:S01]  /*05b0*/  LDG.E R19, desc[UR8][R18.64] ;  /* 0x0000000812137981 */ /* 0x000ea2000c1e1900 */
[----:B------:R-:W-:Y:S01]  /*05c0*/  IMAD.MOV.U32 R10, RZ, RZ, 0x7fffffff ;  /* 0x7fffffffff0a7424 */ /* 0x000fe200078e00ff */
[----:B------:R-:W-:Y:S01]  /*05d0*/  MOV R15, 0x7fffffff ;  /* 0x7fffffff000f7802 */ /* 0x000fe20000000f00 */
[----:B------:R-:W-:Y:S01]  /*05e0*/  IMAD.WIDE R20, R11, 0x4, R4 ;  /* 0x000000040b147825 */ /* 0x000fe200078e0204 */
[----:B------:R-:W-:Y:S04]  /*05f0*/  STS [R2], R23 ;  /* 0x0000001702007388 */ /* 0x000fe80000000800 */
[----:B------:R-:W-:Y:S04]  /*0600*/  @P2 LDS R10, [R2+-0x4] ;  /* 0xfffffc00020a2984 */ /* 0x000fe80000000800 */
[----:B------:R-:W0:Y:S02]  /*0610*/  @P0 LDS R15, [R2+0x4] ;  /* 0x00000400020f0984 */ /* 0x000e240000000800 */
[----:B0-----:R-:W-:Y:S01]  /*0620*/  VIMNMX3 R10, R10, R15, R23, PT ;  /* 0x0000000f0a0a720f */ /* 0x001fe20003800117 */
[----:B------:R-:W-:Y:S01]  /*0630*/  IMAD.WIDE R14, R9, 0x4, R6 ;  /* 0x00000004090e7825 */ /* 0x000fe200078e0206 */
[----:B------:R-:W-:Y:S03]  /*0640*/  BAR.SYNC.DEFER_BLOCKING 0x0 ;  /* 0x0000000000007b1d */ /* 0x000fe60000010000 */
[----:B--2---:R-:W-:-:S05]  /*0650*/  IMAD.IADD R25, R10, 0x1, R19 ;  /* 0x000000010a197824 */ /* 0x004fca00078e0213 */
[----:B------:R-:W-:Y:S04]  /*0660*/  STG.E desc[UR8][R14.64], R25 ;  /* 0x000000190e007986 */ /* 0x000fe8000c101908 */
[----:B------:R-:W2:Y:S01]  /*0670*/  LDG.E R21, desc[UR8][R20.64] ;  /* 0x0000000814157981 */ /* 0x000ea2000c1e1900 */
[----:B------:R-:W-:Y:S01]  /*0680*/  MOV R10, 0x7fffffff ;  /* 0x7fffffff000a7802 */ /* 0x000fe20000000f00 */
[----:B------:R-:W-:Y:S02]  /*0690*/  IMAD.MOV.U32 R17, RZ, RZ, 0x7fffffff ;  /* 0x7fffffffff117424 */ /* 0x000fe400078e00ff */
[----:B------:R-:W-:Y:S01]  /*06a0*/  STS [R2], R25 ;  /* 0x0000001902007388 */ /* 0x000fe20000000800 */
[----:B------:R-:W-:-:S03]  /*06b0*/  IMAD.WIDE R18, R13, 0x4, R4 ;  /* 0x000000040d127825 */ /* 0x000fc600078e0204 */
[----:B------:R-:W-:Y:S04]  /*06c0*/  @P2 LDS R10, [R2+-0x4] ;  /* 0xfffffc00020a2984 */ /* 0x000fe80000000800 */
[----:B------:R-:W0:Y:S02]  /*06d0*/  @P0 LDS R17, [R2+0x4] ;  /* 0x0000040002110984 */ /* 0x000e240000000800 */
[----:B0-----:R-:W-:Y:S01]  /*06e0*/  VIMNMX3 R10, R10, R17, R25, PT ;  /* 0x000000110a0a720f */ /* 0x001fe20003800119 */
[----:B------:R-:W-:Y:S01]  /*06f0*/  IMAD.WIDE R16, R11, 0x4, R6 ;  /* 0x000000040b107825 */ /* 0x000fe200078e0206 */
[----:B------:R-:W-:Y:S02]  /*0700*/  BAR.SYNC.DEFER_BLOCKING 0x0 ;  /* 0x0000000000007b1d */ /* 0x000fe40000010000 */
[----:B--2---:R-:W-:-:S05]  /*0710*/  IADD3 R27, PT, PT, R10, R21, RZ ;  /* 0x000000150a1b7210 */ /* 0x004fca0007ffe0ff */
[----:B------:R-:W-:Y:S04]  /*0720*/  STG.E desc[UR8][R16.64], R27 ;  /* 0x0000001b10007986 */ /* 0x000fe8000c101908 */
[----:B------:R-:W2:Y:S01]  /*0730*/  LDG.E R19, desc[UR8][R18.64] ;  /* 0x0000000812137981 */ /* 0x000ea2000c1e1900 */
[----:B------:R-:W-:Y:S01]  /*0740*/  IMAD.MOV.U32 R10, RZ, RZ, 0x7fffffff ;  /* 0x7fffffffff0a7424 */ /* 0x000fe200078e00ff */
[----:B------:R-:W-:Y:S02]  /*0750*/  MOV R15, 0x7fffffff ;  /* 0x7fffffff000f7802 */ /* 0x000fe40000000f00 */
[----:B------:R-:W-:Y:S01]  /*0760*/  STS [R2], R27 ;  /* 0x0000001b02007388 */ /* 0x000fe20000000800 */
[C---:B------:R-:W-:Y:S01]  /*0770*/  ISETP.GT.AND P1, PT, R8.reuse, 0x3, PT ;  /* 0x000000030800780c */ /* 0x040fe20003f24270 */
[----:B------:R-:W-:-:S02]  /*0780*/  VIADD R8, R8, 0xfffffffc ;  /* 0xfffffffc08087836 */ /* 0x000fc40000000000 */
[----:B------:R-:W-:Y:S04]  /*0790*/  @P2 LDS R10, [R2+-0x4] ;  /* 0xfffffc00020a2984 */ /* 0x000fe80000000800 */
[----:B------:R-:W0:Y:S02]  /*07a0*/  @P0 LDS R15, [R2+0x4] ;  /* 0x00000400020f0984 */ /* 0x000e240000000800 */
[----:B0-----:R-:W-:Y:S01]  /*07b0*/  VIMNMX3 R10, R10, R15, R27, PT ;  /* 0x0000000f0a0a720f */ /* 0x001fe2000380011b */
[----:B------:R-:W-:Y:S01]  /*07c0*/  IMAD.WIDE R14, R13, 0x4, R6 ;  /* 0x000000040d0e7825 */ /* 0x000fe200078e0206 */
[----:B------:R-:W-:Y:S03]  /*07d0*/  BAR.SYNC.DEFER_BLOCKING 0x0 ;  /* 0x0000000000007b1d */ /* 0x000fe60000010000 */
[----:B--2---:R-:W-:Y:S01]  /*07e0*/  IMAD.IADD R21, R10, 0x1, R19 ;  /* 0x000000010a157824 */ /* 0x004fe200078e0213 */
[----:B-1----:R-:W-:-:S04]  /*07f0*/  IADD3 R10, PT, PT, RZ, -UR4, RZ ;  /* 0x80000004ff0a7c10 */ /* 0x002fc8000fffe0ff */
[----:B------:R3:W-:Y:S01]  /*0800*/  STS [R2], R21 ;  /* 0x0000001502007388 */ /* 0x0007e20000000800 */
[C---:B------:R-:W-:Y:S01]  /*0810*/  LEA R9, R10.reuse, R9, 0x2 ;  /* 0x000000090a097211 */ /* 0x040fe200078e10ff */
[C---:B------:R-:W-:Y:S01]  /*0820*/  IMAD R11, R10.reuse, 0x4, R11 ;  /* 0x000000040a0b7824 */ /* 0x040fe200078e020b */
[C---:B------:R-:W-:Y:S01]  /*0830*/  LEA R13, R10.reuse, R13, 0x2 ;  /* 0x0000000d0a0d7211 */ /* 0x040fe200078e10ff */
[----:B------:R3:W-:Y:S01]  /*0840*/  STG.E desc[UR8][R14.64], R21 ;  /* 0x000000150e007986 */ /* 0x0007e2000c101908 */
[----:B------:R-:W-:Y:S01]  /*0850*/  LEA R3, R10, R3, 0x2 ;  /* 0x000000030a037211 */ /* 0x000fe200078e10ff */
[----:B------:R-:W-:Y:S06]  /*0860*/  @P1 BRA `(.L_x_2) ;  /* 0xfffffffc00181947 */ /* 0x000fec000383ffff */
[----:B------:R-:W-:Y:S05]  /*0870*/  EXIT ;  /* 0x000000000000794d */ /* 0x000fea0003800000 */
.L_x_3:
[----:B------:R-:W-:-:S00]  /*0880*/  BRA `(.L_x_3) ;  /* 0xfffffffc00fc7947 */ /* 0x000fc0000383ffff */
[----:B------:R-:W-:-:S00]  /*0890*/  NOP ;  /* 0x0000000000007918 */ /* 0x000fc00000000000 */
        /* <DEDUP_REMOVED lines=14> */
.L_x_18:


//--------------------- .text._Z16deviceRemoveSeamPKjPKhiiiPh --------------------------
	.section	.text._Z16deviceRemoveSeamPKjPKhiiiPh,"ax",@progbits
	.align	128
        .global         _Z16deviceRemoveSeamPKjPKhiiiPh
        .type           _Z16deviceRemoveSeamPKjPKhiiiPh,@function
        .size           _Z16deviceRemoveSeamPKjPKhiiiPh,(.L_x_19 - _Z16deviceRemoveSeamPKjPKhiiiPh)
        .other          _Z16deviceRemoveSeamPKjPKhiiiPh,@"STO_CUDA_ENTRY STV_DEFAULT"
_Z16deviceRemoveSeamPKjPKhiiiPh:
.text._Z16deviceRemoveSeamPKjPKhiiiPh:
[----:B------:R-:W-:Y:S01]  /*0000*/  LDC R1, c[0x0][0x37c] ;  /* 0x0000df00ff017b82 */ /* 0x000fe20000000800 */
[----:B------:R-:W0:Y:S07]  /*0010*/  S2R R6, SR_TID.Y ;  /* 0x0000000000067919 */ /* 0x000e2e0000002200 */
[----:B------:R-:W1:Y:S01]  /*0020*/  LDC R3, c[0x0][0x360] ;  /* 0x0000d800ff037b82 */ /* 0x000e620000000800 */
[----:B------:R-:W2:Y:S01]  /*0030*/  LDCU UR6, c[0x0][0x398] ;  /* 0x00007300ff0677ac */ /* 0x000ea20008000800 */
[----:B------:R-:W1:Y:S01]  /*0040*/  S2R R0, SR_TID.X ;  /* 0x0000000000007919 */ /* 0x000e620000002100 */
[----:B------:R-:W3:Y:S05]  /*0050*/  LDCU UR8, c[0x0][0x394] ;  /* 0x00007280ff0877ac */ /* 0x000eea0008000800 */
[----:B------:R-:W0:Y:S08]  /*0060*/  S2UR UR5, SR_CTAID.Y ;  /* 0x00000000000579c3 */ /* 0x000e300000002600 */
[----:B------:R-:W0:Y:S08]  /*0070*/  LDC R5, c[0x0][0x364] ;  /* 0x0000d900ff057b82 */ /* 0x000e300000000800 */
[----:B------:R-:W1:Y:S01]  /*0080*/  S2UR UR4, SR_CTAID.X ;  /* 0x00000000000479c3 */ /* 0x000e620000002500 */
[----:B0-----:R-:W-:-:S05]  /*0090*/  IMAD R5, R5, UR5, R6 ;  /* 0x0000000505057c24 */ /* 0x001fca000f8e0206 */
[----:B--2---:R-:W-:Y:S01]  /*00a0*/  ISETP.GE.AND P0, PT, R5, UR6, PT ;  /* 0x0000000605007c0c */ /* 0x004fe2000bf06270 */
[----:B-1----:R-:W-:-:S05]  /*00b0*/  IMAD R4, R3, UR4, R0 ;  /* 0x0000000403047c24 */ /* 0x002fca000f8e0200 */
[----:B---3--:R-:W-:-:S13]  /*00c0*/  ISETP.GE.OR P0, PT, R4, UR8, P0 ;  /* 0x0000000804007c0c */ /* 0x008fda0008706670 */
[----:B------:R-:W-:Y:S05]  /*00d0*/  @P0 EXIT ;  /* 0x000000000000094d */ /* 0x000fea0003800000 */
[----:B------:R-:W-:Y:S01]  /*00e0*/  ISETP.NE.AND P0, PT, R0, RZ, PT ;  /* 0x000000ff0000720c */ /* 0x000fe20003f05270 */
[----:B------:R-:W0:Y:S01]  /*00f0*/  LDCU.64 UR6, c[0x0][0x358] ;  /* 0x00006b00ff0677ac */ /* 0x000e220008000a00 */
[----:B------:R-:W1:Y:S01]  /*0100*/  S2UR UR5, SR_CgaCtaId ;  /* 0x00000000000579c3 */ /* 0x000e620000008800 */
[----:B------:R-:W-:-:S07]  /*0110*/  UMOV UR4, 0x400 ;  /* 0x0000040000047882 */ /* 0x000fce0000000000 */
[----:B------:R-:W2:Y:S08]  /*0120*/  LDC R0, c[0x0][0x390] ;  /* 0x0000e400ff007b82 */ /* 0x000eb00000000800 */
[----:B------:R-:W3:Y:S02]  /*0130*/  @!P0 LDC.64 R2, c[0x0][0x380] ;  /* 0x0000e000ff028b82 */ /* 0x000ee40000000a00 */
[----:B---3--:R-:W-:-:S06]  /*0140*/  @!P0 IMAD.WIDE.U32 R2, R5, 0x4, R2 ;  /* 0x0000000405028825 */ /* 0x008fcc00078e0002 */
[----:B0-----:R0:W3:Y:S01]  /*0150*/  @!P0 LDG.E R3, desc[UR6][R2.64] ;  /* 0x0000000602038981 */ /* 0x0010e2000c1e1900 */
[----:B-1----:R-:W-:Y:S01]  /*0160*/  ULEA UR4, UR5, UR4, 0x18 ;  /* 0x0000000405047291 */ /* 0x002fe2000f8ec0ff */
[----:B--2---:R-:W-:-:S05]  /*0170*/  ISETP.GE.AND P1, PT, R0, 0x1, PT ;  /* 0x000000010000780c */ /* 0x004fca0003f26270 */
[----:B------:R-:W-:Y:S01]  /*0180*/  LEA R6, R6, UR4, 0x2 ;  /* 0x0000000406067c11 */ /* 0x000fe2000f8e10ff */
[----:B------:R-:W-:-:S06]  /*0190*/  UIADD3 UR4, UPT, UPT, UR8, -0x1, URZ ;  /* 0xffffffff08047890 */ /* 0x000fcc000fffe0ff */
[----:B0-----:R-:W-:-:S04]  /*01a0*/  IMAD R2, R5, UR4, R4 ;  /* 0x0000000405027c24 */ /* 0x001fc8000f8e0204 */
[----:B------:R-:W-:Y:S01]  /*01b0*/  IMAD.IADD R5, R5, 0x1, R2 ;  /* 0x0000000105057824 */ /* 0x000fe200078e0202 */
[----:B---3--:R-:W-:Y:S01]  /*01c0*/  @!P0 STS [R6], R3 ;  /* 0x0000000306008388 */ /* 0x008fe20000000800 */
[----:B------:R-:W-:Y:S06]  /*01d0*/  BAR.SYNC.DEFER_BLOCKING 0x0 ;  /* 0x0000000000007b1d */ /* 0x000fec0000010000 */
[----:B------:R-:W0:Y:S02]  /*01e0*/  LDS R7, [R6] ;  /* 0x0000000006077984 */ /* 0x000e240000000800 */
[----:B0-----:R-:W-:Y:S01]  /*01f0*/  ISETP.GE.U32.AND P0, PT, R4, R7, PT ;  /* 0x000000070400720c */ /* 0x001fe20003f06070 */
[----:B------:R-:W-:-:S12]  /*0200*/  @!P1 EXIT ;  /* 0x000000000000994d */ /* 0x000fd80003800000 */
[C---:B------:R-:W-:Y:S01]  /*0210*/  ISETP.GE.U32.AND P2, PT, R0.reuse, 0x10, PT ;  /* 0x000000100000780c */ /* 0x040fe20003f46070 */
[----:B------:R-:W-:Y:S01]  /*0220*/  VIADD R7, R5, 0x1 ;  /* 0x0000000105077836 */ /* 0x000fe20000000000 */
[----:B------:R-:W-:Y:S01]  /*0230*/  LOP3.LUT R12, R0, 0xf, RZ, 0xc0, !PT ;  /* 0x0000000f000c7812 */ /* 0x000fe200078ec0ff */
[----:B------:R-:W-:Y:S02]  /*0240*/  @!P0 IMAD.MOV R7, RZ, RZ, R5 ;  /* 0x000000ffff078224 */ /* 0x000fe400078e0205 */
[----:B------:R-:W-:Y:S01]  /*0250*/  IMAD R6, R2, R0, RZ ;  /* 0x0000000002067224 */ /* 0x000fe200078e02ff */
[----:B------:R-:W-:Y:S01]  /*0260*/  ISETP.NE.AND P1, PT, R12, RZ, PT ;  /* 0x000000ff0c00720c */ /* 0x000fe20003f25270 */
[----:B------:R-:W-:Y:S02]  /*0270*/  IMAD R7, R0, R7, RZ ;  /* 0x0000000700077224 */ /* 0x000fe400078e02ff */
[----:B------:R-:W-:-:S04]  /*0280*/  IMAD.MOV.U32 R8, RZ, RZ, RZ ;  /* 0x000000ffff087224 */ /* 0x000fc800078e00ff */
[----:B------:R-:W-:Y:S06]  /*0290*/  @!P2 BRA `(.L_x_4) ;  /* 0x0000000000c4a947 */ /* 0x000fec0003800000 */
[----:B------:R-:W-:Y:S01]  /*02a0*/  LOP3.LUT R8, R0, 0x7ffffff0, RZ, 0xc0, !PT ;  /* 0x7ffffff000087812 */ /* 0x000fe200078ec0ff */
[----:B------:R-:W-:Y:S02]  /*02b0*/  IMAD.MOV.U32 R11, RZ, RZ, R6 ;  /* 0x000000ffff0b7224 */ /* 0x000fe400078e0006 */
[----:B------:R-:W-:Y:S02]  /*02c0*/  IMAD.MOV.U32 R9, RZ, RZ, R7 ;  /* 0x000000ffff097224 */ /* 0x000fe400078e0007 */
[----:B------:R-:W-:-:S07]  /*02d0*/  IMAD.MOV R10, RZ, RZ, -R8 ;  /* 0x000000ffff0a7224 */ /* 0x000fce00078e0a08 */
.L_x_5:
[----:B------:R-:W0:Y:S01]  /*02e0*/  LDC.64 R4, c[0x0][0x388] ;  /* 0x0000e200ff047b82 */ /* 0x000e220000000a00 */
[----:B----4-:R-:W-:Y:S02]  /*02f0*/  SHF.R.S32.HI R2, RZ, 0x1f, R9 ;  /* 0x0000001fff027819 */ /* 0x010fe40000011409 */
[----:B0-----:R-:W-:-:S04]  /*0300*/  IADD3 R4, P0, P2, R9, 0x7, R4 ;  /* 0x0000000709047810 */ /* 0x001fc80007a1e004 */
[----:B------:R-:W-:Y:S02]  /*0310*/  IADD3.X R5, PT, PT, R2, R5, RZ, P0, P2 ;  /* 0x0000000502057210 */ /* 0x000fe400007e44ff */
[----:B------:R-:W0:Y:S03]  /*0320*/  LDC.64 R2, c[0x0][0x3a0] ;  /* 0x0000e800ff027b82 */ /* 0x000e260000000a00 */
[----:B------:R-:W2:Y:S01]  /*0330*/  LDG.E.U8 R13, desc[UR6][R4.64+-0x7] ;  /* 0xfffff906040d7981 */ /* 0x000ea2000c1e1100 */
[----:B------:R-:W-:Y:S02]  /*0340*/  SHF.R.S32.HI R14, RZ, 0x1f, R11 ;  /* 0x0000001fff0e7819 */ /* 0x000fe4000001140b */
[----:B0-----:R-:W-:-:S04]  /*0350*/  IADD3 R2, P0, P2, R11, 0x7, R2 ;  /* 0x000000070b027810 */ /* 0x001fc80007a1e002 */
[----:B------:R-:W-:-:S05]  /*0360*/  IADD3.X R3, PT, PT, R14, R3, RZ, P0, P2 ;  /* 0x000000030e037210 */ /* 0x000fca00007e44ff */
[----:B--2---:R0:W-:Y:S04]  /*0370*/  STG.E.U8 desc[UR6][R2.64+-0x7], R13 ;  /* 0xfffff90d02007986 */ /* 0x0041e8000c101106 */
[----:B------:R-:W2:Y:S04]  /*0380*/  LDG.E.U8 R15, desc[UR6][R4.64+-0x6] ;  /* 0xfffffa06040f7981 */ /* 0x000ea8000c1e1100 */
[----:B--2---:R1:W-:Y:S04]  /*0390*/  STG.E.U8 desc[UR6][R2.64+-0x6], R15 ;  /* 0xfffffa0f02007986 */ /* 0x0043e8000c101106 */
[----:B------:R-:W2:Y:S04]  /*03a0*/  LDG.E.U8 R17, desc[UR6][R4.64+-0x5] ;  /* 0xfffffb0604117981 */ /* 0x000ea8000c1e1100 */
[----:B--2---:R2:W-:Y:S04]  /*03b0*/  STG.E.U8 desc[UR6][R2.64+-0x5], R17 ;  /* 0xfffffb1102007986 */ /* 0x0045e8000c101106 */
[----:B------:R-:W3:Y:S04]  /*03c0*/  LDG.E.U8 R19, desc[UR6][R4.64+-0x4] ;  /* 0xfffffc0604137981 */ /* 0x000ee8000c1e1100 */
[----:B---3--:R3:W-:Y:S04]  /*03d0*/  STG.E.U8 desc[UR6][R2.64+-0x4], R19 ;  /* 0xfffffc1302007986 */ /* 0x0087e8000c101106 */
[----:B------:R-:W4:Y:S04]  /*03e0*/  LDG.E.U8 R21, desc[UR6][R4.64+-0x3] ;  /* 0xfffffd0604157981 */ /* 0x000f28000c1e1100 */
[----:B----4-:R4:W-:Y:S04]  /*03f0*/  STG.E.U8 desc[UR6][R2.64+-0x3], R21 ;  /* 0xfffffd1502007986 */ /* 0x0109e8000c101106 */
[----:B------:R-:W5:Y:S04]  /*0400*/  LDG.E.U8 R23, desc[UR6][R4.64+-0x2] ;  /* 0xfffffe0604177981 */ /* 0x000f68000c1e1100 */
[----:B-----5:R5:W-:Y:S04]  /*0410*/  STG.E.U8 desc[UR6][R2.64+-0x2], R23 ;  /* 0xfffffe1702007986 */ /* 0x020be8000c101106 */
[----:B0-----:R-:W2:Y:S04]  /*0420*/  LDG.E.U8 R13, desc[UR6][R4.64+-0x1] ;  /* 0xffffff06040d7981 */ /* 0x001ea8000c1e1100 */
[----:B--2---:R0:W-:Y:S04]  /*0430*/  STG.E.U8 desc[UR6][R2.64+-0x1], R13 ;  /* 0xffffff0d02007986 */ /* 0x0041e8000c101106 */
[----:B-1----:R-:W2:Y:S04]  /*0440*/  LDG.E.U8 R15, desc[UR6][R4.64] ;  /* 0x00000006040f7981 */ /* 0x002ea8000c1e1100 */
[----:B--2---:R1:W-:Y:S04]  /*0450*/  STG.E.U8 desc[UR6][R2.64], R15 ;  /* 0x0000000f02007986 */ /* 0x0043e8000c101106 */
[----:B------:R-:W2:Y:S04]  /*0460*/  LDG.E.U8 R17, desc[UR6][R4.64+0x1] ;  /* 0x0000010604117981 */ /* 0x000ea8000c1e1100 */
[----:B--2---:R2:W-:Y:S04]  /*0470*/  STG.E.U8 desc[UR6][R2.64+0x1], R17 ;  /* 0x0000011102007986 */ /* 0x0045e8000c101106 */
[----:B---3--:R-:W3:Y:S04]  /*0480*/  LDG.E.U8 R19, desc[UR6][R4.64+0x2] ;  /* 0x0000020604137981 */ /* 0x008ee8000c1e1100 */
[----:B---3--:R3:W-:Y:S04]  /*0490*/  STG.E.U8 desc[UR6][R2.64+0x2], R19 ;  /* 0x0000021302007986 */ /* 0x0087e8000c101106 */
[----:B----4-:R-:W4:Y:S04]  /*04a0*/  LDG.E.U8 R21, desc[UR6][R4.64+0x3] ;  /* 0x0000030604157981 */ /* 0x010f28000c1e1100 */
[----:B----4-:R4:W-:Y:S04]  /*04b0*/  STG.E.U8 desc[UR6][R2.64+0x3], R21 ;  /* 0x0000031502007986 */ /* 0x0109e8000c101106 */
[----:B-----5:R-:W5:Y:S04]  /*04c0*/  LDG.E.U8 R23, desc[UR6][R4.64+0x4] ;  /* 0x0000040604177981 */ /* 0x020f68000c1e1100 */
[----:B-----5:R4:W-:Y:S04]  /*04d0*/  STG.E.U8 desc[UR6][R2.64+0x4], R23 ;  /* 0x0000041702007986 */ /* 0x0209e8000c101106 */
[----:B0-----:R-:W5:Y:S04]  /*04e0*/  LDG.E.U8 R13, desc[UR6][R4.64+0x5] ;  /* 0x00000506040d7981 */ /* 0x001f68000c1e1100 */
[----:B-----5:R4:W-:Y:S04]  /*04f0*/  STG.E.U8 desc[UR6][R2.64+0x5], R13 ;  /* 0x0000050d02007986 */ /* 0x0209e8000c101106 */
[----:B-1----:R-:W5:Y:S04]  /*0500*/  LDG.E.U8 R15, desc[UR6][R4.64+0x6] ;  /* 0x00000606040f7981 */ /* 0x002f68000c1e1100 */
[----:B-----5:R4:W-:Y:S04]  /*0510*/  STG.E.U8 desc[UR6][R2.64+0x6], R15 ;  /* 0x0000060f02007986 */ /* 0x0209e8000c101106 */
[----:B--2---:R-:W2:Y:S01]  /*0520*/  LDG.E.U8 R17, desc[UR6][R4.64+0x7] ;  /* 0x0000070604117981 */ /* 0x004ea2000c1e1100 */
[----:B------:R-:W-:-:S05]  /*0530*/  VIADD R10, R10, 0x10 ;  /* 0x000000100a0a7836 */ /* 0x000fca0000000000 */
[----:B------:R-:W-:Y:S01]  /*0540*/  ISETP.NE.AND P0, PT, R10, RZ, PT ;  /* 0x000000ff0a00720c */ /* 0x000fe20003f05270 */
[----:B--2---:R4:W-:Y:S04]  /*0550*/  STG.E.U8 desc[UR6][R2.64+0x7], R17 ;  /* 0x0000071102007986 */ /* 0x0049e8000c101106 */
[----:B---3--:R-:W2:Y:S01]  /*0560*/  LDG.E.U8 R19, desc[UR6][R4.64+0x8] ;  /* 0x0000080604137981 */ /* 0x008ea2000c1e1100 */
[----:B------:R-:W-:Y:S02]  /*0570*/  VIADD R9, R9, 0x10 ;  /* 0x0000001009097836 */ /* 0x000fe40000000000 */
[----:B------:R-:W-:Y:S01]  /*0580*/  VIADD R11, R11, 0x10 ;  /* 0x000000100b0b7836 */ /* 0x000fe20000000000 */
[----:B--2---:R4:W-:Y:S04]  /*0590*/  STG.E.U8 desc[UR6][R2.64+0x8], R19 ;  /* 0x0000081302007986 */ /* 0x0049e8000c101106 */
[----:B------:R-:W-:Y:S05]  /*05a0*/  @P0 BRA `(.L_x_5) ;  /* 0xfffffffc004c0947 */ /* 0x000fea000383ffff */
.L_x_4:
[----:B------:R-:W-:Y:S05]  /*05b0*/  @!P1 EXIT ;  /* 0x000000000000994d */ /* 0x000fea0003800000 */
[----:B------:R-:W-:Y:S02]  /*05c0*/  ISETP.GE.U32.AND P1, PT, R12, 0x8, PT ;  /* 0x000000080c00780c */ /* 0x000fe40003f26070 */
[----:B------:R-:W-:-:S04]  /*05d0*/  LOP3.LUT R10, R0, 0x7, RZ, 0xc0, !PT ;  /* 0x00000007000a7812 */ /* 0x000fc800078ec0ff */
[----:B------:R-:W-:-:S07]  /*05e0*/  ISETP.NE.AND P0, PT, R10, RZ, PT ;  /* 0x000000ff0a00720c */ /* 0x000fce0003f05270 */
[----:B------:R-:W-:Y:S06]  /*05f0*/  @!P1 BRA `(.L_x_6) ;  /* 0x0000000000649947 */ /* 0x000fec0003800000 */
[----:B------:R-:W0:Y:S01]  /*0600*/  LDCU.64 UR4, c[0x0][0x388] ;  /* 0x00007100ff0477ac */ /* 0x000e220008000a00 */
[----:B----4-:R-:W-:-:S05]  /*0610*/  IMAD.IADD R2, R7, 0x1, R8 ;  /* 0x0000000107027824 */ /* 0x010fca00078e0208 */
[----:B0-----:R-:W-:-:S04]  /*0620*/  IADD3 R4, P1, PT, R2, UR4, RZ ;  /* 0x0000000402047c10 */ /* 0x001fc8000ff3e0ff */
[----:B------:R-:W-:Y:S01]  /*0630*/  LEA.HI.X.SX32 R5, R2, UR5, 0x1, P1 ;  /* 0x0000000502057c11 */ /* 0x000fe200088f0eff */
[----:B------:R-:W0:Y:S04]  /*0640*/  LDCU.64 UR4, c[0x0][0x3a0] ;  /* 0x00007400ff0477ac */ /* 0x000e280008000a00 */
[----:B------:R-:W2:Y:S01]  /*0650*/  LDG.E.U8 R9, desc[UR6][R4.64] ;  /* 0x0000000604097981 */ /* 0x000ea2000c1e1100 */
[----:B------:R-:W-:-:S05]  /*0660*/  IMAD.IADD R3, R6, 0x1, R8 ;  /* 0x0000000106037824 */ /* 0x000fca00078e0208 */
[----:B0-----:R-:W-:-:S04]  /*0670*/  IADD3 R2, P1, PT, R3, UR4, RZ ;  /* 0x0000000403027c10 */ /* 0x001fc8000ff3e0ff */
[----:B------:R-:W-:-:S05]  /*0680*/  LEA.HI.X.SX32 R3, R3, UR5, 0x1, P1 ;  /* 0x0000000503037c11 */ /* 0x000fca00088f0eff */
[----:B--2---:R0:W-:Y:S04]  /*0690*/  STG.E.U8 desc[UR6][R2.64], R9 ;  /* 0x0000000902007986 */ /* 0x0041e8000c101106 */
[----:B------:R-:W2:Y:S04]  /*06a0*/  LDG.E.U8 R11, desc[UR6][R4.64+0x1] ;  /* 0x00000106040b7981 */ /* 0x000ea8000c1e1100 */
[----:B--2---:R1:W-:Y:S04]  /*06b0*/  STG.E.U8 desc[UR6][R2.64+0x1], R11 ;  /* 0x0000010b02007986 */ /* 0x0043e8000c101106 */
[----:B------:R-:W2:Y:S04]  /*06c0*/  LDG.E.U8 R13, desc[UR6][R4.64+0x2] ;  /* 0x00000206040d7981 */ /* 0x000ea8000c1e1100 */
[----:B--2---:R2:W-:Y:S04]  /*06d0*/  STG.E.U8 desc[UR6][R2.64+0x2], R13 ;  /* 0x0000020d02007986 */ /* 0x0045e8000c101106 */
[----:B------:R-:W3:Y:S04]  /*06e0*/  LDG.E.U8 R15, desc[UR6][R4.64+0x3] ;  /* 0x00000306040f7981 */ /* 0x000ee8000c1e1100 */
[----:B---3--:R2:W-:Y:S04]  /*06f0*/  STG.E.U8 desc[UR6][R2.64+0x3], R15 ;  /* 0x0000030f02007986 */ /* 0x0085e8000c101106 */
[----:B------:R-:W3:Y:S04]  /*0700*/  LDG.E.U8 R17, desc[UR6][R4.64+0x4] ;  /* 0x0000040604117981 */ /* 0x000ee8000c1e1100 */
[----:B---3--:R2:W-:Y:S04]  /*0710*/  STG.E.U8 desc[UR6][R2.64+0x4], R17 ;  /* 0x0000041102007986 */ /* 0x0085e8000c101106 */
[----:B------:R-:W3:Y:S04]  /*0720*/  LDG.E.U8 R19, desc[UR6][R4.64+0x5] ;  /* 0x0000050604137981 */ /* 0x000ee8000c1e1100 */
[----:B---3--:R2:W-:Y:S04]  /*0730*/  STG.E.U8 desc[UR6][R2.64+0x5], R19 ;  /* 0x0000051302007986 */ /* 0x0085e8000c101106 */
[----:B0-----:R-:W3:Y:S04]  /*0740*/  LDG.E.U8 R9, desc[UR6][R4.64+0x6] ;  /* 0x0000060604097981 */ /* 0x001ee8000c1e1100 */
[----:B---3--:R2:W-:Y:S04]  /*0750*/  STG.E.U8 desc[UR6][R2.64+0x6], R9 ;  /* 0x0000060902007986 */ /* 0x0085e8000c101106 */
[----:B-1----:R-:W3:Y:S01]  /*0760*/  LDG.E.U8 R11, desc[UR6][R4.64+0x7] ;  /* 0x00000706040b7981 */ /* 0x002ee2000c1e1100 */
[----:B------:R-:W-:-:S03]  /*0770*/  VIADD R8, R8, 0x8 ;  /* 0x0000000808087836 */ /* 0x000fc60000000000 */
[----:B---3--:R2:W-:Y:S04]  /*0780*/  STG.E.U8 desc[UR6][R2.64+0x7], R11 ;  /* 0x0000070b02007986 */ /* 0x0085e8000c101106 */
.L_x_6:
[----:B------:R-:W-:Y:S05]  /*0790*/  @!P0 EXIT ;  /* 0x000000000000894d */ /* 0x000fea0003800000 */
[----:B------:R-:W-:Y:S02]  /*07a0*/  ISETP.GE.U32.AND P1, PT, R10, 0x4, PT ;  /* 0x000000040a00780c */ /* 0x000fe40003f26070 */
[----:B------:R-:W-:-:S04]  /*07b0*/  LOP3.LUT R0, R0, 0x3, RZ, 0xc0, !PT ;  /* 0x0000000300007812 */ /* 0x000fc800078ec0ff */
[----:B------:R-:W-:-:S07]  /*07c0*/  ISETP.NE.AND P0, PT, R0, RZ, PT ;  /* 0x000000ff0000720c */ /* 0x000fce0003f05270 */
[----:B------:R-:W-:Y:S06]  /*07d0*/  @!P1 BRA `(.L_x_7) ;  /* 0x0000000000449947 */ /* 0x000fec0003800000 */
[----:B------:R-:W0:Y:S01]  /*07e0*/  LDCU.64 UR4, c[0x0][0x388] ;  /* 0x00007100ff0477ac */ /* 0x000e220008000a00 */
[----:B--2-4-:R-:W-:-:S05]  /*07f0*/  IMAD.IADD R3, R7, 0x1, R8 ;  /* 0x0000000107037824 */ /* 0x014fca00078e0208 */
        /* <DEDUP_REMOVED lines=12> */
[----:B------:R-:W2:Y:S01]  /*08c0*/  LDG.E.U8 R15, desc[UR6][R2.64+0x3] ;  /* 0x00000306020f7981 */ /* 0x000ea2000c1e1100 */
[----:B------:R-:W-:-:S03]  /*08d0*/  VIADD R8, R8, 0x4 ;  /* 0x0000000408087836 */ /* 0x000fc60000000000 */
[----:B--2---:R0:W-:Y:S04]  /*08e0*/  STG.E.U8 desc[UR6][R4.64+0x3], R15 ;  /* 0x0000030f04007986 */ /* 0x0041e8000c101106 */
.L_x_7:
[----:B------:R-:W-:Y:S05]  /*08f0*/  @!P0 EXIT ;  /* 0x000000000000894d */ /* 0x000fea0003800000 */
[--C-:B------:R-:W-:Y:S01]  /*0900*/  IMAD.IADD R6, R6, 0x1, R8.reuse ;  /* 0x0000000106067824 */ /* 0x100fe200078e0208 */
[----:B------:R-:W1:Y:S01]  /*0910*/  LDCU.64 UR8, c[0x0][0x388] ;  /* 0x00007100ff0877ac */ /* 0x000e620008000a00 */
[----:B------:R-:W-:Y:S02]  /*0920*/  IMAD.IADD R7, R7, 0x1, R8 ;  /* 0x0000000107077824 */ /* 0x000fe400078e0208 */
[----:B------:R-:W-:Y:S01]  /*0930*/  IMAD.MOV R0, RZ, RZ, -R0 ;  /* 0x000000ffff007224 */ /* 0x000fe200078e0a00 */
[----:B------:R-:W3:Y:S06]  /*0940*/  LDCU.64 UR4, c[0x0][0x3a0] ;  /* 0x00007400ff0477ac */ /* 0x000eec0008000a00 */
.L_x_8:
[----:B-12-4-:R-:W-:-:S04]  /*0950*/  IADD3 R2, P0, PT, R7, UR8, RZ ;  /* 0x0000000807027c10 */ /* 0x016fc8000ff1e0ff */
[----:B0-----:R-:W-:-:S06]  /*0960*/  LEA.HI.X.SX32 R3, R7, UR9, 0x1, P0 ;  /* 0x0000000907037c11 */ /* 0x001fcc00080f0eff */
[----:B------:R-:W2:Y:S01]  /*0970*/  LDG.E.U8 R3, desc[UR6][R2.64] ;  /* 0x0000000602037981 */ /* 0x000ea2000c1e1100 */
[----:B0--3--:R-:W-:Y:S01]  /*0980*/  IADD3 R4, P0, PT, R6, UR4, RZ ;  /* 0x0000000406047c10 */ /* 0x009fe2000ff1e0ff */
[----:B------:R-:W-:Y:S02]  /*0990*/  VIADD R0, R0, 0x1 ;  /* 0x0000000100007836 */ /* 0x000fe40000000000 */
[----:B------:R-:W-:Y:S01]  /*09a0*/  VIADD R7, R7, 0x1 ;  /* 0x0000000107077836 */ /* 0x000fe20000000000 */
[C---:B------:R-:W-:Y:S01]  /*09b0*/  LEA.HI.X.SX32 R5, R6.reuse, UR5, 0x1, P0 ;  /* 0x0000000506057c11 */ /* 0x040fe200080f0eff */
[----:B------:R-:W-:Y:S01]  /*09c0*/  VIADD R6, R6, 0x1 ;  /* 0x0000000106067836 */ /* 0x000fe20000000000 */
[----:B------:R-:W-:-:S03]  /*09d0*/  ISETP.NE.AND P0, PT, R0, RZ, PT ;  /* 0x000000ff0000720c */ /* 0x000fc60003f05270 */
[----:B--2---:R0:W-:Y:S10]  /*09e0*/  STG.E.U8 desc[UR6][R4.64], R3 ;  /* 0x0000000304007986 */ /* 0x0041f4000c101106 */
[----:B------:R-:W-:Y:S05]  /*09f0*/  @P0 BRA `(.L_x_8) ;  /* 0xfffffffc00d40947 */ /* 0x000fea000383ffff */
[----:B------:R-:W-:Y:S05]  /*0a00*/  EXIT ;  /* 0x000000000000794d */ /* 0x000fea0003800000 */
.L_x_9:
        /* <DEDUP_REMOVED lines=15> */
.L_x_19:


//--------------------- .text._Z16deviceCalcEnergyPKhiiPj --------------------------
	.section	.text._Z16deviceCalcEnergyPKhiiPj,"ax",@progbits
	.align	128
        .global         _Z16deviceCalcEnergyPKhiiPj
        .type           _Z16deviceCalcEnergyPKhiiPj,@function
        .size           _Z16deviceCalcEnergyPKhiiPj,(.L_x_20 - _Z16deviceCalcEnergyPKhiiPj)
        .other          _Z16deviceCalcEnergyPKhiiPj,@"STO_CUDA_ENTRY STV_DEFAULT"
_Z16deviceCalcEnergyPKhiiPj:
.text._Z16deviceCalcEnergyPKhiiPj:
[----:B------:R-:W-:Y:S01]  /*0000*/  LDC R1, c[0x0][0x37c] ;  /* 0x0000df00ff017b82 */ /* 0x000fe20000000800 */
[----:B------:R-:W0:Y:S01]  /*0010*/  S2R R4, SR_CTAID.Y ;  /* 0x0000000000047919 */ /* 0x000e220000002600 */
[----:B------:R-:W1:Y:S01]  /*0020*/  LDCU UR7, c[0x0][0x360] ;  /* 0x00006c00ff0777ac */ /* 0x000e620008000800 */
[----:B------:R-:W2:Y:S01]  /*0030*/  S2R R15, SR_TID.Y ;  /* 0x00000000000f7919 */ /* 0x000ea20000002200 */
[----:B------:R-:W0:Y:S01]  /*0040*/  LDCU UR8, c[0x0][0x364] ;  /* 0x00006c80ff0877ac */ /* 0x000e220008000800 */
[----:B------:R-:W1:Y:S01]  /*0050*/  S2R R14, SR_TID.X ;  /* 0x00000000000e7919 */ /* 0x000e620000002100 */
[----:B------:R-:W3:Y:S01]  /*0060*/  LDCU.64 UR4, c[0x0][0x388] ;  /* 0x00007100ff0477ac */ /* 0x000ee20008000a00 */
[----:B------:R-:W1:Y:S01]  /*0070*/  S2R R3, SR_CTAID.X ;  /* 0x0000000000037919 */ /* 0x000e620000002500 */
[----:B0-----:R-:W-:-:S05]  /*0080*/  IMAD R4, R4, UR8, RZ ;  /* 0x0000000804047c24 */ /* 0x001fca000f8e02ff */
[----:B--2---:R-:W-:-:S04]  /*0090*/  IADD3 R5, PT, PT, R4, R15, RZ ;  /* 0x0000000f04057210 */ /* 0x004fc80007ffe0ff */
[----:B---3--:R-:W-:Y:S01]  /*00a0*/  ISETP.GE.AND P0, PT, R5, UR5, PT ;  /* 0x0000000505007c0c */ /* 0x008fe2000bf06270 */
[----:B-1----:R-:W-:-:S05]  /*00b0*/  IMAD R0, R3, UR7, R14 ;  /* 0x0000000703007c24 */ /* 0x002fca000f8e020e */
[----:B------:R-:W-:-:S13]  /*00c0*/  ISETP.GE.OR P0, PT, R0, UR4, P0 ;  /* 0x0000000400007c0c */ /* 0x000fda0008706670 */
[----:B------:R-:W-:Y:S05]  /*00d0*/  @P0 EXIT ;  /* 0x000000000000094d */ /* 0x000fea0003800000 */
[----:B------:R-:W-:Y:S01]  /*00e0*/  UIADD3 UR4, UPT, UPT, UR8, 0x2, URZ ;  /* 0x0000000208047890 */ /* 0x000fe2000fffe0ff */
[----:B------:R-:W-:Y:S01]  /*00f0*/  BSSY.RECONVERGENT B0, `(.L_x_10) ;  /* 0x0000028000007945 */ /* 0x000fe20003800200 */
[----:B------:R-:W0:Y:S04]  /*0100*/  LDCU.64 UR10, c[0x0][0x358] ;  /* 0x00006b00ff0a77ac */ /* 0x000e280008000a00 */
[----:B------:R-:W-:Y:S01]  /*0110*/  ISETP.GE.U32.AND P0, PT, R15, UR4, PT ;  /* 0x000000040f007c0c */ /* 0x000fe2000bf06070 */
[----:B------:R-:W1:Y:S01]  /*0120*/  LDCU.64 UR12, c[0x0][0x380] ;  /* 0x00007000ff0c77ac */ /* 0x000e620008000a00 */
[----:B------:R-:W-:-:S11]  /*0130*/  UIADD3 UR6, UPT, UPT, UR7, 0x2, URZ ;  /* 0x0000000207067890 */ /* 0x000fd6000fffe0ff */
[----:B------:R-:W-:Y:S05]  /*0140*/  @P0 BRA `(.L_x_11) ;  /* 0x0000000000880947 */ /* 0x000fea0003800000 */
[----:B------:R-:W2:Y:S01]  /*0150*/  S2UR UR5, SR_CgaCtaId ;  /* 0x00000000000579c3 */ /* 0x000ea20000008800 */
[----:B------:R-:W-:Y:S01]  /*0160*/  UMOV UR4, 0x400 ;  /* 0x0000040000047882 */ /* 0x000fe20000000000 */
[----:B------:R-:W-:Y:S02]  /*0170*/  IADD3 R8, PT, PT, R14, -UR7, RZ ;  /* 0x800000070e087c10 */ /* 0x000fe4000fffe0ff */
[----:B------:R-:W-:Y:S01]  /*0180*/  MOV R6, R15 ;  /* 0x0000000f00067202 */ /* 0x000fe20000000f00 */
[----:B--2---:R-:W-:-:S06]  /*0190*/  ULEA UR4, UR5, UR4, 0x18 ;  /* 0x0000000405047291 */ /* 0x004fcc000f8ec0ff */
[----:B------:R-:W-:-:S07]  /*01a0*/  IADD3 R9, PT, PT, R14, UR4, RZ ;  /* 0x000000040e097c10 */ /* 0x000fce000fffe0ff */
.L_x_15:
[----:B------:R-:W-:Y:S01]  /*01b0*/  ISETP.GE.U32.AND P1, PT, R14, UR6, PT ;  /* 0x000000060e007c0c */ /* 0x000fe2000bf26070 */
[----:B------:R-:W-:Y:S01]  /*01c0*/  BSSY.RECONVERGENT B1, `(.L_x_12) ;  /* 0x0000018000017945 */ /* 0x000fe20003800200 */
[C---:B------:R-:W-:Y:S02]  /*01d0*/  ISETP.GE.U32.AND P0, PT, R6.reuse, 0x2, PT ;  /* 0x000000020600780c */ /* 0x040fe40003f06070 */
[----:B------:R-:W-:-:S09]  /*01e0*/  IADD3 R13, PT, PT, R6, UR8, RZ ;  /* 0x00000008060d7c10 */ /* 0x000fd2000fffe0ff */
[----:B------:R-:W-:Y:S05]  /*01f0*/  @P1 BRA `(.L_x_13) ;  /* 0x0000000000501947 */ /* 0x000fea0003800000 */
[----:B------:R-:W2:Y:S01]  /*0200*/  LDC.64 R2, c[0x0][0x388] ;  /* 0x0000e200ff027b82 */ /* 0x000ea20000000a00 */
[----:B------:R-:W-:Y:S01]  /*0210*/  VIADDMNMX R10, R6, R4, 0x1, !PT ;  /* 0x00000001060a7446 */ /* 0x000fe20007800104 */
[----:B------:R-:W-:Y:S01]  /*0220*/  IMAD.MOV.U32 R12, RZ, RZ, R8 ;  /* 0x000000ffff0c7224 */ /* 0x000fe200078e0008 */
[----:B------:R-:W-:Y:S02]  /*0230*/  MOV R11, R0 ;  /* 0x00000000000b7202 */ /* 0x000fe40000000f00 */
[----:B--2---:R-:W-:Y:S01]  /*0240*/  VIMNMX R3, PT, PT, R10, R3, PT ;  /* 0x000000030a037248 */ /* 0x004fe20003fe0100 */
[----:B------:R-:W-:-:S03]  /*0250*/  IMAD R10, R6, UR6, R9 ;  /* 0x00000006060a7c24 */ /* 0x000fc6000f8e0209 */
[----:B------:R-:W-:-:S05]  /*0260*/  IADD3 R3, PT, PT, R3, -0x1, RZ ;  /* 0xffffffff03037810 */ /* 0x000fca0007ffe0ff */
[----:B------:R-:W-:-:S07]  /*0270*/  IMAD R16, R3, R2, -0x1 ;  /* 0xffffffff03107424 */ /* 0x000fce00078e0202 */
.L_x_14:
[----:B------:R-:W-:-:S04]  /*0280*/  VIMNMX R3, PT, PT, R11, 0x1, !PT ;  /* 0x000000010b037848 */ /* 0x000fc80007fe0100 */
[----:B------:R-:W-:-:S04]  /*0290*/  VIMNMX R3, PT, PT, R3, R2, PT ;  /* 0x0000000203037248 */ /* 0x000fc80003fe0100 */
[----:B------:R-:W-:-:S04]  /*02a0*/  IADD3 R3, PT, PT, R16, R3, RZ ;  /* 0x0000000310037210 */ /* 0x000fc80007ffe0ff */
[----:B-1----:R-:W-:-:S04]  /*02b0*/  IADD3 R6, P1, PT, R3, UR12, RZ ;  /* 0x0000000c03067c10 */ /* 0x002fc8000ff3e0ff */
[----:B------:R-:W-:-:S06]  /*02c0*/  LEA.HI.X.SX32 R7, R3, UR13, 0x1, P1 ;  /* 0x0000000d03077c11 */ /* 0x000fcc00088f0eff */
[----:B0-----:R-:W2:Y:S01]  /*02d0*/  LDG.E.U8 R7, desc[UR10][R6.64] ;  /* 0x0000000a06077981 */ /* 0x001ea2000c1e1100 */
[----:B------:R-:W-:Y:S02]  /*02e0*/  IADD3 R12, PT, PT, R12, UR7, RZ ;  /* 0x000000070c0c7c10 */ /* 0x000fe4000fffe0ff */
[----:B------:R-:W-:Y:S02]  /*02f0*/  IADD3 R11, PT, PT, R11, UR7, RZ ;  /* 0x000000070b0b7c10 */ /* 0x000fe4000fffe0ff */
[----:B------:R-:W-:Y:S01]  /*0300*/  ISETP.GE.U32.AND P1, PT, R12, 0x2, PT ;  /* 0x000000020c00780c */ /* 0x000fe20003f26070 */
[----:B--2---:R0:W-:Y:S02]  /*0310*/  STS.U8 [R10], R7 ;  /* 0x000000070a007388 */ /* 0x0041e40000000000 */
[----:B0-----:R-:W-:-:S10]  /*0320*/  VIADD R10, R10, UR7 ;  /* 0x000000070a0a7c36 */ /* 0x001fd40008000000 */
[----:B------:R-:W-:Y:S05]  /*0330*/  @!P1 BRA `(.L_x_14) ;  /* 0xfffffffc00d09947 */ /* 0x000fea000383ffff */
.L_x_13:
[----:B01----:R-:W-:Y:S05]  /*0340*/  BSYNC.RECONVERGENT B1 ;  /* 0x0000000000017941 */ /* 0x003fea0003800200 */
.L_x_12:
[----:B------:R-:W-:Y:S01]  /*0350*/  MOV R6, R13 ;  /* 0x0000000d00067202 */ /* 0x000fe20000000f00 */
[----:B------:R-:W-:Y:S06]  /*0360*/  @!P0 BRA `(.L_x_15) ;  /* 0xfffffffc00908947 */ /* 0x000fec000383ffff */
.L_x_11:
[----:B01----:R-:W-:Y:S05]  /*0370*/  BSYNC.RECONVERGENT B0 ;  /* 0x0000000000007941 */ /* 0x003fea0003800200 */
.L_x_10:
[----:B------:R-:W0:Y:S08]  /*0380*/  S2UR UR5, SR_CgaCtaId ;  /* 0x00000000000579c3 */ /* 0x000e300000008800 */
[----:B------:R-:W-:Y:S01]  /*0390*/  BAR.SYNC.DEFER_BLOCKING 0x0 ;  /* 0x0000000000007b1d */ /* 0x000fe20000010000 */
[----:B------:R-:W-:-:S05]  /*03a0*/  IMAD R2, R15, UR6, R14 ;  /* 0x000000060f027c24 */ /* 0x000fca000f8e020e */
[----:B------:R-:W-:Y:S01]  /*03b0*/  UMOV UR4, 0x400 ;  /* 0x0000040000047882 */ /* 0x000fe20000000000 */
[----:B------:R-:W1:Y:S01]  /*03c0*/  LDCU.128 UR16, c[0x3][URZ] ;  /* 0x00c00000ff1077ac */ /* 0x000e620008000c00 */
[----:B------:R-:W2:Y:S01]  /*03d0*/  LDCU.128 UR28, c[0x3][0x20] ;  /* 0x00c00400ff1c77ac */ /* 0x000ea20008000c00 */
[----:B------:R-:W3:Y:S01]  /*03e0*/  LDCU.128 UR20, c[0x3][0x30] ;  /* 0x00c00600ff1477ac */ /* 0x000ee20008000c00 */
[----:B------:R-:W4:Y:S01]  /*03f0*/  LDCU.128 UR24, c[0x3][0x10] ;  /* 0x00c00200ff1877ac */ /* 0x000f220008000c00 */
[----:B0-----:R-:W-:Y:S01]  /*0400*/  ULEA UR4, UR5, UR4, 0x18 ;  /* 0x0000000405047291 */ /* 0x001fe2000f8ec0ff */
[----:B------:R-:W0:Y:S05]  /*0410*/  LDCU UR9, c[0x0][0x388] ;  /* 0x00007100ff0977ac */ /* 0x000e2a0008000800 */
[----:B------:R-:W-:-:S03]  /*0420*/  IADD3 R3, PT, PT, R2, UR4, RZ ;  /* 0x0000000402037c10 */ /* 0x000fc6000fffe0ff */
[----:B------:R-:W1:Y:S01]  /*0430*/  LDS.U8 R6, [R2+UR4] ;  /* 0x0000000402067984 */ /* 0x000e620008000000 */
[----:B------:R-:W-:-:S03]  /*0440*/  IADD3 R14, PT, PT, R3, UR7, RZ ;  /* 0x00000007030e7c10 */ /* 0x000fc6000fffe0ff */
[----:B------:R-:W5:Y:S04]  /*0450*/  LDS.U8 R7, [R2+UR4+0x1] ;  /* 0x0000010402077984 */ /* 0x000f680008000000 */
[----:B------:R1:W3:Y:S01]  /*0460*/  LDS.U8 R9, [R2+UR4+0x2] ;  /* 0x0000020402097984 */ /* 0x0002e20008000000 */
[----:B------:R-:W4:Y:S01]  /*0470*/  LDCU.64 UR4, c[0x3][0x40] ;  /* 0x00c00800ff0477ac */ /* 0x000f220008000a00 */
[----:B0-----:R-:W-:Y:S02]  /*0480*/  IMAD R5, R5, UR9, R0 ;  /* 0x0000000905057c24 */ /* 0x001fe4000f8e0200 */
[----:B------:R-:W0:Y:S04]  /*0490*/  LDS.U8 R11, [R3+UR7+0x2] ;  /* 0x00000207030b7984 */ /* 0x000e280008000000 */
[----:B------:R-:W4:Y:S04]  /*04a0*/  LDS.U8 R13, [R3+UR7+0x3] ;  /* 0x00000307030d7984 */ /* 0x000f280008000000 */
[----:B------:R4:W4:Y:S04]  /*04b0*/  LDS.U8 R8, [R3+UR7+0x4] ;  /* 0x0000040703087984 */ /* 0x0009280008000000 */
[----:B------:R-:W4:Y:S04]  /*04c0*/  LDS.U8 R10, [R14+UR7+0x4] ;  /* 0x000004070e0a7984 */ /* 0x000f280008000000 */
[----:B------:R-:W4:Y:S04]  /*04d0*/  LDS.U8 R12, [R14+UR7+0x5] ;  /* 0x000005070e0c7984 */ /* 0x000f280008000000 */
[----:B------:R-:W4:Y:S01]  /*04e0*/  LDS.U8 R4, [R14+UR7+0x6] ;  /* 0x000006070e047984 */ /* 0x000f220008000000 */
[----:B-1----:R-:W-:-:S02]  /*04f0*/  IMAD R2, R6, UR16, RZ ;  /* 0x0000001006027c24 */ /* 0x002fc4000f8e02ff */
[----:B--2---:R-:W-:Y:S02]  /*0500*/  IMAD R6, R6, UR29, RZ ;  /* 0x0000001d06067c24 */ /* 0x004fe4000f8e02ff */
[C---:B-----5:R-:W-:Y:S02]  /*0510*/  IMAD R2, R7.reuse, UR17, R2 ;  /* 0x0000001107027c24 */ /* 0x060fe4000f8e0202 */
[----:B------:R-:W-:Y:S02]  /*0520*/  IMAD R6, R7, UR30, R6 ;  /* 0x0000001e07067c24 */ /* 0x000fe4000f8e0206 */
[C---:B---3--:R-:W-:Y:S02]  /*0530*/  IMAD R2, R9.reuse, UR18, R2 ;  /* 0x0000001209027c24 */ /* 0x048fe4000f8e0202 */
[----:B------:R-:W-:Y:S02]  /*0540*/  IMAD R6, R9, UR31, R6 ;  /* 0x0000001f09067c24 */ /* 0x000fe4000f8e0206 */
[----:B0-----:R-:W-:-:S02]  /*0550*/  IMAD R2, R11, UR19, R2 ;  /* 0x000000130b027c24 */ /* 0x001fc4000f8e0202 */
[----:B------:R-:W-:Y:S02]  /*0560*/  IMAD R6, R11, UR20, R6 ;  /* 0x000000140b067c24 */ /* 0x000fe4000f8e0206 */
[C---:B----4-:R-:W-:Y:S02]  /*0570*/  IMAD R7, R13.reuse, UR24, R2 ;  /* 0x000000180d077c24 */ /* 0x050fe4000f8e0202 */
[----:B------:R-:W-:Y:S01]  /*0580*/  IMAD R6, R13, UR21, R6 ;  /* 0x000000150d067c24 */ /* 0x000fe2000f8e0206 */
[----:B------:R-:W0:Y:S01]  /*0590*/  LDC.64 R2, c[0x0][0x390] ;  /* 0x0000e400ff027b82 */ /* 0x000e220000000a00 */
[C---:B------:R-:W-:Y:S02]  /*05a0*/  IMAD R7, R8.reuse, UR25, R7 ;  /* 0x0000001908077c24 */ /* 0x040fe4000f8e0207 */
[----:B------:R-:W-:Y:S02]  /*05b0*/  IMAD R6, R8, UR22, R6 ;  /* 0x0000001608067c24 */ /* 0x000fe4000f8e0206 */
[----:B------:R-:W-:-:S02]  /*05c0*/  IMAD R7, R10, UR26, R7 ;  /* 0x0000001a0a077c24 */ /* 0x000fc4000f8e0207 */
[----:B------:R-:W-:Y:S02]  /*05d0*/  IMAD R6, R10, UR23, R6 ;  /* 0x000000170a067c24 */ /* 0x000fe4000f8e0206 */
[C---:B------:R-:W-:Y:S02]  /*05e0*/  IMAD R7, R12.reuse, UR27, R7 ;  /* 0x0000001b0c077c24 */ /* 0x040fe4000f8e0207 */
[----:B------:R-:W-:Y:S02]  /*05f0*/  IMAD R9, R12, UR4, R6 ;  /* 0x000000040c097c24 */ /* 0x000fe4000f8e0206 */
[C---:B------:R-:W-:Y:S02]  /*0600*/  IMAD R7, R4.reuse, UR28, R7 ;  /* 0x0000001c04077c24 */ /* 0x040fe4000f8e0207 */
[----:B------:R-:W-:-:S03]  /*0610*/  IMAD R9, R4, UR5, R9 ;  /* 0x0000000504097c24 */ /* 0x000fc6000f8e0209 */
[----:B------:R-:W-:Y:S02]  /*0620*/  VIMNMX.RELU R7, PT, PT, R7, 0xff, PT ;  /* 0x000000ff07077848 */ /* 0x000fe40003fe1100 */
[----:B------:R-:W-:Y:S01]  /*0630*/  VIMNMX.RELU R0, PT, PT, R9, 0xff, PT ;  /* 0x000000ff09007848 */ /* 0x000fe20003fe1100 */
[----:B0-----:R-:W-:-:S03]  /*0640*/  IMAD.WIDE R2, R5, 0x4, R2 ;  /* 0x0000000405027825 */ /* 0x001fc600078e0202 */
[----:B------:R-:W-:-:S05]  /*0650*/  IADD3 R7, PT, PT, R7, R0, RZ ;  /* 0x0000000007077210 */ /* 0x000fca0007ffe0ff */
[----:B------:R-:W-:Y:S01]  /*0660*/  STG.E desc[UR10][R2.64], R7 ;  /* 0x0000000702007986 */ /* 0x000fe2000c10190a */
[----:B------:R-:W-:Y:S05]  /*0670*/  EXIT ;  /* 0x000000000000794d */ /* 0x000fea0003800000 */
.L_x_16:
        /* <DEDUP_REMOVED lines=16> */
.L_x_20:


//--------------------- .text._Z15deviceGrayscalePKhiiPh --------------------------
	.section	.text._Z15deviceGrayscalePKhiiPh,"ax",@progbits
	.align	128
        .global         _Z15deviceGrayscalePKhiiPh
        .type           _Z15deviceGrayscalePKhiiPh,@function
        .size           _Z15deviceGrayscalePKhiiPh,(.L_x_21 - _Z15deviceGrayscalePKhiiPh)
        .other          _Z15deviceGrayscalePKhiiPh,@"STO_CUDA_ENTRY STV_DEFAULT"
_Z15deviceGrayscalePKhiiPh:
.text._Z15deviceGrayscalePKhiiPh:
[----:B------:R-:W-:Y:S01]  /*0000*/  LDC R1, c[0x0][0x37c] ;  /* 0x0000df00ff017b82 */ /* 0x000fe20000000800 */
[----:B------:R-:W0:Y:S07]  /*0010*/  S2R R3, SR_TID.Y ;  /* 0x0000000000037919 */ /* 0x000e2e0000002200 */
[----:B------:R-:W1:Y:S01]  /*0020*/  LDC R5, c[0x0][0x360] ;  /* 0x0000d800ff057b82 */ /* 0x000e620000000800 */
[----:B------:R-:W2:Y:S01]  /*0030*/  LDCU.64 UR6, c[0x0][0x388] ;  /* 0x00007100ff0677ac */ /* 0x000ea20008000a00 */
[----:B------:R-:W1:Y:S06]  /*0040*/  S2R R0, SR_TID.X ;  /* 0x0000000000007919 */ /* 0x000e6c0000002100 */
[----:B------:R-:W0:Y:S08]  /*0050*/  S2UR UR5, SR_CTAID.Y ;  /* 0x00000000000579c3 */ /* 0x000e300000002600 */
[----:B------:R-:W0:Y:S08]  /*0060*/  LDC R2, c[0x0][0x364] ;  /* 0x0000d900ff027b82 */ /* 0x000e300000000800 */
[----:B------:R-:W1:Y:S01]  /*0070*/  S2UR UR4, SR_CTAID.X ;  /* 0x00000000000479c3 */ /* 0x000e620000002500 */
[----:B0-----:R-:W-:-:S05]  /*0080*/  IMAD R3, R2, UR5, R3 ;  /* 0x0000000502037c24 */ /* 0x001fca000f8e0203 */
[----:B--2---:R-:W-:Y:S01]  /*0090*/  ISETP.GE.AND P0, PT, R3, UR7, PT ;  /* 0x0000000703007c0c */ /* 0x004fe2000bf06270 */
[----:B-1----:R-:W-:-:S05]  /*00a0*/  IMAD R0, R5, UR4, R0 ;  /* 0x0000000405007c24 */ /* 0x002fca000f8e0200 */
[----:B------:R-:W-:-:S13]  /*00b0*/  ISETP.GE.OR P0, PT, R0, UR6, P0 ;  /* 0x0000000600007c0c */ /* 0x000fda0008706670 */
[----:B------:R-:W-:Y:S05]  /*00c0*/  @P0 EXIT ;  /* 0x000000000000094d */ /* 0x000fea0003800000 */
[----:B------:R-:W0:Y:S01]  /*00d0*/  LDCU.64 UR8, c[0x0][0x380] ;  /* 0x00007000ff0877ac */ /* 0x000e220008000a00 */
[----:B------:R-:W-:Y:S01]  /*00e0*/  IMAD R0, R3, UR6, R0 ;  /* 0x0000000603007c24 */ /* 0x000fe2000f8e0200 */
[----:B------:R-:W1:Y:S03]  /*00f0*/  LDCU.64 UR4, c[0x0][0x358] ;  /* 0x00006b00ff0477ac */ /* 0x000e660008000a00 */
[----:B------:R-:W-:-:S05]  /*0100*/  IMAD R3, R0, 0x3, RZ ;  /* 0x0000000300037824 */ /* 0x000fca00078e02ff */
[----:B0-----:R-:W-:-:S04]  /*0110*/  IADD3 R2, P0, PT, R3, UR8, RZ ;  /* 0x0000000803027c10 */ /* 0x001fc8000ff1e0ff */
[----:B------:R-:W-:Y:S01]  /*0120*/  LEA.HI.X.SX32 R3, R3, UR9, 0x1, P0 ;  /* 0x0000000903037c11 */ /* 0x000fe200080f0eff */
[----:B------:R-:W0:Y:S04]  /*0130*/  LDCU.64 UR8, c[0x0][0x390] ;  /* 0x00007200ff0877ac */ /* 0x000e280008000a00 */
[----:B-1----:R-:W2:Y:S04]  /*0140*/  LDG.E.U8 R5, desc[UR4][R2.64+0x1] ;  /* 0x0000010402057981 */ /* 0x002ea8000c1e1100 */
[----:B------:R-:W3:Y:S04]  /*0150*/  LDG.E.U8 R4, desc[UR4][R2.64] ;  /* 0x0000000402047981 */ /* 0x000ee8000c1e1100 */
[----:B------:R-:W4:Y:S01]  /*0160*/  LDG.E.U8 R6, desc[UR4][R2.64+0x2] ;  /* 0x0000020402067981 */ /* 0x000f22000c1e1100 */
[----:B--2---:R-:W-:-:S02]  /*0170*/  I2FP.F32.U32 R5, R5 ;  /* 0x0000000500057245 */ /* 0x004fc40000201000 */
[----:B---3--:R-:W-:-:S03]  /*0180*/  I2FP.F32.U32 R4, R4 ;  /* 0x0000000400047245 */ /* 0x008fc60000201000 */
[----:B------:R-:W-:Y:S01]  /*0190*/  FMUL R5, R5, 0.58700001239776611328 ;  /* 0x3f1645a205057820 */ /* 0x000fe20000400000 */
[----:B----4-:R-:W-:-:S03]  /*01a0*/  I2FP.F32.U32 R7, R6 ;  /* 0x0000000600077245 */ /* 0x010fc60000201000 */
[----:B------:R-:W-:-:S04]  /*01b0*/  FFMA R4, R4, 0.29899999499320983887, R5 ;  /* 0x3e99168704047823 */ /* 0x000fc80000000005 */
[----:B------:R-:W-:Y:S01]  /*01c0*/  FFMA R7, R7, 0.11400000005960464478, R4 ;  /* 0x3de978d507077823 */ /* 0x000fe20000000004 */
[----:B0-----:R-:W-:-:S04]  /*01d0*/  IADD3 R4, P0, PT, R0, UR8, RZ ;  /* 0x0000000800047c10 */ /* 0x001fc8000ff1e0ff */
[----:B------:R-:W-:Y:S01]  /*01e0*/  LEA.HI.X.SX32 R5, R0, UR9, 0x1, P0 ;  /* 0x0000000900057c11 */ /* 0x000fe200080f0eff */
[----:B------:R-:W0:Y:S04]  /*01f0*/  F2I.U32.TRUNC.NTZ R7, R7 ;  /* 0x0000000700077305 */ /* 0x000e28000020f000 */
[----:B0-----:R-:W-:Y:S01]  /*0200*/  STG.E.U8 desc[UR4][R4.64], R7 ;  /* 0x0000000704007986 */ /* 0x001fe2000c101104 */
[----:B------:R-:W-:Y:S05]  /*0210*/  EXIT ;  /* 0x000000000000794d */ /* 0x000fea0003800000 */
.L_x_17:
        /* <DEDUP_REMOVED lines=14> */
.L_x_21:


//--------------------- .nv.shared._Z19deviceFindEnergyMapPKjiiPj --------------------------
	.section	.nv.shared._Z19deviceFindEnergyMapPKjiiPj,"aw",@nobits
	.sectionflags	@""
	.align	16
	.zero		1024


//--------------------- .nv.shared.reserved.0     --------------------------
	.section	.nv.shared.reserved.0,"aw",@nobits
	.weak		__nv_reservedSMEM_offset_0_alias
	.size		__nv_reservedSMEM_offset_0_alias, 0, 64
	.other		__nv_reservedSMEM_offset_0_alias,@"STO_CUDA_RESERVED_SHARED STV_DEFAULT"
__nv_reservedSMEM_offset_0_alias:
	.zero		0
	.zero		64


//--------------------- .nv.shared._Z16deviceRemoveSeamPKjPKhiiiPh --------------------------
	.section	.nv.shared._Z16deviceRemoveSeamPKjPKhiiiPh,"aw",@nobits
	.sectionflags	@""
	.align	16
	.zero		1024


//--------------------- .nv.shared._Z16deviceCalcEnergyPKhiiPj --------------------------
	.section	.nv.shared._Z16deviceCalcEnergyPKhiiPj,"aw",@nobits
	.sectionflags	@""
	.align	16
	.zero		1024


//--------------------- .nv.shared._Z15deviceGrayscalePKhiiPh --------------------------
	.section	.nv.shared._Z15deviceGrayscalePKhiiPh,"aw",@nobits
	.sectionflags	@""
	.align	16
	.zero		1024


//--------------------- .nv.constant0._Z19deviceFindEnergyMapPKjiiPj --------------------------
	.section	.nv.constant0._Z19deviceFindEnergyMapPKjiiPj,"a",@progbits
	.sectionflags	@""
	.align	4
.nv.constant0._Z19deviceFindEnergyMapPKjiiPj:
	.zero		920


//--------------------- .nv.constant0._Z16deviceRemoveSeamPKjPKhiiiPh --------------------------
	.section	.nv.constant0._Z16deviceRemoveSeamPKjPKhiiiPh,"a",@progbits
	.sectionflags	@""
	.align	4
.nv.constant0._Z16deviceRemoveSeamPKjPKhiiiPh:
	.zero		936


//--------------------- .nv.constant0._Z16deviceCalcEnergyPKhiiPj --------------------------
	.section	.nv.constant0._Z16deviceCalcEnergyPKhiiPj,"a",@progbits
	.sectionflags	@""
	.align	4
.nv.constant0._Z16deviceCalcEnergyPKhiiPj:
	.zero		920


//--------------------- .nv.constant0._Z15deviceGrayscalePKhiiPh --------------------------
	.section	.nv.constant0._Z15deviceGrayscalePKhiiPh,"a",@progbits
	.sectionflags	@""
	.align	4
.nv.constant0._Z15deviceGrayscalePKhiiPh:
	.zero		920


//--------------------- SYMBOLS --------------------------

	.type		.nv.reservedSmem.offset0,@object
	.size		.nv.reservedSmem.offset0,0x4
	.type		.nv.reservedSmem.cap,@object
	.size		.nv.reservedSmem.cap,0x4
